	.target	sm_90a

	.elftype	@"ET_EXEC"


//--------------------- .note.nv.tkinfo           --------------------------
	.section	.note.nv.tkinfo,"",@"SHT_NOTE"
	.sectionflags	@"SHF_NOTE_NV_TKINFO"
	.tkinfo
        /*0018*/ 	.word	0x00000002
        /*0030*/ 	.string	""
        /*0030*/ 	.string	"ptxas"
        /*0030*/ 	.string	"Cuda compilation tools, release 13.0, V13.0.88"
        /*0030*/ 	.string	"Build cuda_13.0.r13.0/compiler.36424714_0"
        /*0030*/ 	.string	"-v  -suppress-debug-info  -lineinfo  -arch sm_90a "



//--------------------- .note.nv.cuinfo           --------------------------
	.section	.note.nv.cuinfo,"",@"SHT_NOTE"
	.sectionflags	@"SHF_NOTE_NV_CUINFO"
        /*0018*/ 	.short	0x0002
        /*001a*/ 	.short	0x005a
        /*001c*/ 	.short	0x0082
	.zero		2


//--------------------- .nv.info                  --------------------------
	.section	.nv.info,"",@"SHT_CUDA_INFO"
	.align	4


	//----- nvinfo : EIATTR_REGCOUNT
	.align		4
        /*0000*/ 	.byte	0x04, 0x2f
        /*0002*/ 	.short	(.L_1 - .L_0)
	.align		4
.L_0:
        /*0004*/ 	.word	index@(matmul_kernel)
        /*0008*/ 	.word	0x000000ff


	//----- nvinfo : EIATTR_FRAME_SIZE
	.align		4
.L_1:
        /*000c*/ 	.byte	0x04, 0x11
        /*000e*/ 	.short	(.L_3 - .L_2)
	.align		4
.L_2:
        /*0010*/ 	.word	index@(matmul_kernel)
        /*0014*/ 	.word	0x00000008


	//----- nvinfo : EIATTR_MIN_STACK_SIZE
	.align		4
.L_3:
        /*0018*/ 	.byte	0x04, 0x12
        /*001a*/ 	.short	(.L_5 - .L_4)
	.align		4
.L_4:
        /*001c*/ 	.word	index@(matmul_kernel)
        /*0020*/ 	.word	0x00000008
.L_5:


//--------------------- .nv.compat                --------------------------
	.section	.nv.compat,"",@"SHT_CUDA_COMPAT_INFO"
	.align	4
        /*0000*/ 	.byte	0x02, 0x09, 0x01, 0x00, 0x02, 0x02, 0x04, 0x00, 0x02, 0x05, 0x05, 0x00, 0x03, 0x07, 0x01, 0x01
        /*0010*/ 	.byte	0x02, 0x03, 0x00, 0x00, 0x02, 0x06, 0x01, 0x00, 0x04, 0x0b, 0x08, 0x00, 0x00, 0x00, 0x00, 0x00
        /*0020*/ 	.byte	0x00, 0x00, 0x00, 0x00


//--------------------- .nv.info.matmul_kernel    --------------------------
	.section	.nv.info.matmul_kernel,"",@"SHT_CUDA_INFO"
	.sectionflags	@""
	.align	4


	//----- nvinfo : EIATTR_CUDA_API_VERSION
	.align		4
        /*0000*/ 	.byte	0x04, 0x37
        /*0002*/ 	.short	(.L_7 - .L_6)
.L_6:
        /*0004*/ 	.word	0x00000082


	//----- nvinfo : EIATTR_KPARAM_INFO
	.align		4
.L_7:
        /*0008*/ 	.byte	0x04, 0x17
        /*000a*/ 	.short	(.L_9 - .L_8)
.L_8:
        /*000c*/ 	.word	0x00000000
        /*0010*/ 	.short	0x000d
        /*0012*/ 	.short	0x0048
        /*0014*/ 	.byte	0x00, 0xf4, 0x21, 0x00


	//----- nvinfo : EIATTR_KPARAM_INFO
	.align		4
.L_9:
        /*0018*/ 	.byte	0x04, 0x17
        /*001a*/ 	.short	(.L_11 - .L_10)
.L_10:
        /*001c*/ 	.word	0x00000000
        /*0020*/ 	.short	0x000c
        /*0022*/ 	.short	0x0040
        /*0024*/ 	.byte	0x00, 0xf4, 0x21, 0x00


	//----- nvinfo : EIATTR_KPARAM_INFO
	.align		4
.L_11:
        /*0028*/ 	.byte	0x04, 0x17
        /*002a*/ 	.short	(.L_13 - .L_12)
.L_12:
        /*002c*/ 	.word	0x00000000
        /*0030*/ 	.short	0x000b
        /*0032*/ 	.short	0x0038
        /*0034*/ 	.byte	0x00, 0xf0, 0x11, 0x00


	//----- nvinfo : EIATTR_KPARAM_INFO
	.align		4
.L_13:
        /*0038*/ 	.byte	0x04, 0x17
        /*003a*/ 	.short	(.L_15 - .L_14)
.L_14:
        /*003c*/ 	.word	0x00000000
        /*0040*/ 	.short	0x000a
        /*0042*/ 	.short	0x0034
        /*0044*/ 	.byte	0x00, 0xf0, 0x11, 0x00


	//----- nvinfo : EIATTR_KPARAM_INFO
	.align		4
.L_15:
        /*0048*/ 	.byte	0x04, 0x17
        /*004a*/ 	.short	(.L_17 - .L_16)
.L_16:
        /*004c*/ 	.word	0x00000000
        /*0050*/ 	.short	0x0009
        /*0052*/ 	.short	0x0030
        /*0054*/ 	.byte	0x00, 0xf0, 0x11, 0x00


	//----- nvinfo : EIATTR_KPARAM_INFO
	.align		4
.L_17:
        /*0058*/ 	.byte	0x04, 0x17
        /*005a*/ 	.short	(.L_19 - .L_18)
.L_18:
        /*005c*/ 	.word	0x00000000
        /*0060*/ 	.short	0x0008
        /*0062*/ 	.short	0x002c
        /*0064*/ 	.byte	0x00, 0xf0, 0x11, 0x00


	//----- nvinfo : EIATTR_KPARAM_INFO
	.align		4
.L_19:
        /*0068*/ 	.byte	0x04, 0x17
        /*006a*/ 	.short	(.L_21 - .L_20)
.L_20:
        /*006c*/ 	.word	0x00000000
        /*0070*/ 	.short	0x0007
        /*0072*/ 	.short	0x0028
        /*0074*/ 	.byte	0x00, 0xf0, 0x11, 0x00


	//----- nvinfo : EIATTR_KPARAM_INFO
	.align		4
.L_21:
        /*0078*/ 	.byte	0x04, 0x17
        /*007a*/ 	.short	(.L_23 - .L_22)
.L_22:
        /*007c*/ 	.word	0x00000000
        /*0080*/ 	.short	0x0006
        /*0082*/ 	.short	0x0024
        /*0084*/ 	.byte	0x00, 0xf0, 0x11, 0x00


	//----- nvinfo : EIATTR_KPARAM_INFO
	.align		4
.L_23:
        /*0088*/ 	.byte	0x04, 0x17
        /*008a*/ 	.short	(.L_25 - .L_24)
.L_24:
        /*008c*/ 	.word	0x00000000
        /*0090*/ 	.short	0x0005
        /*0092*/ 	.short	0x0020
        /*0094*/ 	.byte	0x00, 0xf0, 0x11, 0x00


	//----- nvinfo : EIATTR_KPARAM_INFO
	.align		4
.L_25:
        /*0098*/ 	.byte	0x04, 0x17
        /*009a*/ 	.short	(.L_27 - .L_26)
.L_26:
        /*009c*/ 	.word	0x00000000
        /*00a0*/ 	.short	0x0004
        /*00a2*/ 	.short	0x001c
        /*00a4*/ 	.byte	0x00, 0xf0, 0x11, 0x00


	//----- nvinfo : EIATTR_KPARAM_INFO
	.align		4
.L_27:
        /*00a8*/ 	.byte	0x04, 0x17
        /*00aa*/ 	.short	(.L_29 - .L_28)
.L_28:
        /*00ac*/ 	.word	0x00000000
        /*00b0*/ 	.short	0x0003
        /*00b2*/ 	.short	0x0018
        /*00b4*/ 	.byte	0x00, 0xf0, 0x11, 0x00


	//----- nvinfo : EIATTR_KPARAM_INFO
	.align		4
.L_29:
        /*00b8*/ 	.byte	0x04, 0x17
        /*00ba*/ 	.short	(.L_31 - .L_30)
.L_30:
        /*00bc*/ 	.word	0x00000000
        /*00c0*/ 	.short	0x0002
        /*00c2*/ 	.short	0x0010
        /*00c4*/ 	.byte	0x00, 0xf4, 0x21, 0x00


	//----- nvinfo : EIATTR_KPARAM_INFO
	.align		4
.L_31:
        /*00c8*/ 	.byte	0x04, 0x17
        /*00ca*/ 	.short	(.L_33 - .L_32)
.L_32:
        /*00cc*/ 	.word	0x00000000
        /*00d0*/ 	.short	0x0001
        /*00d2*/ 	.short	0x0008
        /*00d4*/ 	.byte	0x00, 0xf4, 0x21, 0x00


	//----- nvinfo : EIATTR_KPARAM_INFO
	.align		4
.L_33:
        /*00d8*/ 	.byte	0x04, 0x17
        /*00da*/ 	.short	(.L_35 - .L_34)
.L_34:
        /*00dc*/ 	.word	0x00000000
        /*00e0*/ 	.short	0x0000
        /*00e2*/ 	.short	0x0000
        /*00e4*/ 	.byte	0x00, 0xf4, 0x21, 0x00


	//----- nvinfo : EIATTR_EXPLICIT_CLUSTER
	.align		4
.L_35:
        /*00e8*/ 	.byte	0x01, 0x3e
	.zero		2


	//----- nvinfo : EIATTR_CTA_PER_CLUSTER
	.align		4
        /*00ec*/ 	.byte	0x04, 0x3d
        /*00ee*/ 	.short	(.L_37 - .L_36)
.L_36:
        /*00f0*/ 	.word	0x00000004
        /*00f4*/ 	.word	0x00000001
        /*00f8*/ 	.word	0x00000001


	//----- nvinfo : EIATTR_SPARSE_MMA_MASK
	.align		4
.L_37:
        /*00fc*/ 	.byte	0x03, 0x50
        /*00fe*/ 	.short	0x0000


	//----- nvinfo : EIATTR_MAXREG_COUNT
	.align		4
        /*0100*/ 	.byte	0x03, 0x1b
        /*0102*/ 	.short	0x00ff


	//----- nvinfo : EIATTR_NUM_BARRIERS
	.align		4
        /*0104*/ 	.byte	0x02, 0x4c
        /*0106*/ 	.byte	0x01
	.zero		1


	//----- nvinfo : EIATTR_ANNOTATIONS
	.align		4
        /*0108*/ 	.byte	0x04, 0x55
        /*010a*/ 	.short	(.L_39 - .L_38)


	//   ....[0]....
.L_38:
        /*010c*/ 	.word	0x00000001
        /*0110*/ 	.byte	0x40, 0x06, 0x00, 0x00, 0x01, 0x00, 0x00, 0x00, 0x50, 0xa2, 0x00, 0x00


	//----- nvinfo : EIATTR_MERCURY_ISA_VERSION
	.align		4
.L_39:
        /*011c*/ 	.byte	0x03, 0x5f
        /*011e*/ 	.short	0x0101


	//----- nvinfo : EIATTR_EXIT_INSTR_OFFSETS
	.align		4
        /*0120*/ 	.byte	0x04, 0x1c
        /*0122*/ 	.short	(.L_41 - .L_40)


	//   ....[0]....
.L_40:
        /*0124*/ 	.word	0x0000b090


	//   ....[1]....
        /*0128*/ 	.word	0x0000b0c0


	//----- nvinfo : EIATTR_REQNTID
	.align		4
.L_41:
        /*012c*/ 	.byte	0x04, 0x10
        /*012e*/ 	.short	(.L_43 - .L_42)
.L_42:
        /*0130*/ 	.word	0x00000080
        /*0134*/ 	.word	0x00000001
        /*0138*/ 	.word	0x00000001


	//----- nvinfo : EIATTR_CBANK_PARAM_SIZE
	.align		4
.L_43:
        /*013c*/ 	.byte	0x03, 0x19
        /*013e*/ 	.short	0x0050


	//----- nvinfo : EIATTR_PARAM_CBANK
	.align		4
        /*0140*/ 	.byte	0x04, 0x0a
        /*0142*/ 	.short	(.L_45 - .L_44)
	.align		4
.L_44:
        /*0144*/ 	.word	index@(.nv.constant0.matmul_kernel)
        /*0148*/ 	.short	0x0210
        /*014a*/ 	.short	0x0050


	//----- nvinfo : EIATTR_SW_WAR
	.align		4
.L_45:
        /*014c*/ 	.byte	0x04, 0x36
        /*014e*/ 	.short	(.L_47 - .L_46)
.L_46:
        /*0150*/ 	.word	0x00000008
.L_47:


//--------------------- .nv.callgraph             --------------------------
	.section	.nv.callgraph,"",@"SHT_CUDA_CALLGRAPH"
	.align	4
	.sectionentsize	8
	.align		4
        /*0000*/ 	.word	0x00000000
	.align		4
        /*0004*/ 	.word	0xffffffff
	.align		4
        /*0008*/ 	.word	0x00000000
	.align		4
        /*000c*/ 	.word	0xfffffffe
	.align		4
        /*0010*/ 	.word	0x00000000
	.align		4
        /*0014*/ 	.word	0xfffffffd
	.align		4
        /*0018*/ 	.word	0x00000000
	.align		4
        /*001c*/ 	.word	0xfffffffc


//--------------------- .text.matmul_kernel       --------------------------
	.section	.text.matmul_kernel,"ax",@progbits
	.align	128
        .global         matmul_kernel
        .type           matmul_kernel,@function
        .size           matmul_kernel,(.L_x_3 - matmul_kernel)
        .other          matmul_kernel,@"STO_CUDA_ENTRY STV_DEFAULT"
matmul_kernel:
.text.matmul_kernel:
[----:B------:R-:W0:Y:S08]  /*0000*/  LDC R1, c[0x0][0x28] ;  /* 0x00000a00ff017b82 */ /* 0x000e300000000800 */
[----:B------:R-:W1:Y:S01]  /*0010*/  LDC.64 R44, c[0x0][0x228] ;  /* 0x00008a00ff2c7b82 */ /* 0x000e620000000a00 */
[----:B------:R-:W2:Y:S01]  /*0020*/  S2R R88, SR_TID.X ;  /* 0x0000000000587919 */ /* 0x000ea20000002100 */
[----:B0-----:R-:W-:Y:S01]  /*0030*/  VIADD R1, R1, 0xfffffff8 ;  /* 0xfffffff801017836 */ /* 0x001fe20000000000 */
[----:B------:R-:W-:Y:S01]  /*0040*/  ULDC.64 UR14, c[0x0][0x208] ;  /* 0x00008200000e7ab9 */ /* 0x000fe20000000a00 */
[----:B------:R-:W-:-:S02]  /*0050*/  CS2R R24, SRZ ;  /* 0x0000000000187805 */ /* 0x000fc4000001ff00 */
[----:B------:R-:W-:Y:S02]  /*0060*/  CS2R R26, SRZ ;  /* 0x00000000001a7805 */ /* 0x000fe4000001ff00 */
[----:B------:R-:W-:Y:S02]  /*0070*/  CS2R R32, SRZ ;  /* 0x0000000000207805 */ /* 0x000fe4000001ff00 */
[----:B------:R-:W-:Y:S01]  /*0080*/  CS2R R34, SRZ ;  /* 0x0000000000227805 */ /* 0x000fe2000001ff00 */
[----:B------:R-:W0:Y:S01]  /*0090*/  S2UR UR4, SR_CTAID.X ;  /* 0x00000000000479c3 */ /* 0x000e220000002500 */
[----:B------:R-:W-:Y:S02]  /*00a0*/  CS2R R40, SRZ ;  /* 0x0000000000287805 */ /* 0x000fe4000001ff00 */
[----:B------:R-:W-:Y:S02]  /*00b0*/  CS2R R42, SRZ ;  /* 0x00000000002a7805 */ /* 0x000fe4000001ff00 */
[----:B------:R-:W-:-:S02]  /*00c0*/  CS2R R48, SRZ ;  /* 0x0000000000307805 */ /* 0x000fc4000001ff00 */
[----:B------:R-:W-:Y:S01]  /*00d0*/  CS2R R50, SRZ ;  /* 0x0000000000327805 */ /* 0x000fe2000001ff00 */
[----:B------:R-:W3:Y:S01]  /*00e0*/  S2UR UR12, SR_CgaCtaId ;  /* 0x00000000000c79c3 */ /* 0x000ee20000008800 */
[----:B-1----:R-:W-:-:S07]  /*00f0*/  VIADD R0, R45, 0x3f ;  /* 0x0000003f2d007836 */ /* 0x002fce0000000000 */
[----:B------:R-:W1:Y:S01]  /*0100*/  LDC R244, c[0x0][0x230] ;  /* 0x00008c00fff47b82 */ /* 0x000e620000000800 */
[----:B------:R-:W-:Y:S02]  /*0110*/  SHF.R.S32.HI R3, RZ, 0x1f, R0 ;  /* 0x0000001fff037819 */ /* 0x000fe40000011400 */
[----:B0-----:R-:W-:Y:S01]  /*0120*/  I2FP.F32.U32 R5, UR4 ;  /* 0x0000000400057c45 */ /* 0x001fe20008201000 */
[----:B------:R-:W-:Y:S01]  /*0130*/  ULDC UR4, c[0x0][0x150] ;  /* 0x0000540000047ab9 */ /* 0x000fe20000000800 */
[----:B------:R-:W-:Y:S02]  /*0140*/  LEA.HI R3, R3, R0, RZ, 0x6 ;  /* 0x0000000003037211 */ /* 0x000fe400078f30ff */
[C---:B--2---:R-:W-:Y:S01]  /*0150*/  LEA.HI R78, R88.reuse, 0x2e, RZ, 0x1a ;  /* 0x0000002e584e7811 */ /* 0x044fe200078fd0ff */
[----:B------:R-:W-:Y:S01]  /*0160*/  FMUL R5, R5, UR4 ;  /* 0x0000000405057c20 */ /* 0x000fe20008400000 */
[----:B------:R-:W-:Y:S01]  /*0170*/  SHF.R.S32.HI R3, RZ, 0x6, R3 ;  /* 0x00000006ff037819 */ /* 0x000fe20000011403 */
[----:B---3--:R-:W-:Y:S01]  /*0180*/  USHF.L.U32 UR4, UR12, 0x6, URZ ;  /* 0x000000060c047899 */ /* 0x008fe2000800063f */
[----:B------:R-:W-:-:S03]  /*0190*/  LEA.HI R79, R88, 0x3e, RZ, 0x1a ;  /* 0x0000003e584f7811 */ /* 0x000fc600078fd0ff */
[----:B------:R-:W-:Y:S01]  /*01a0*/  IMAD.SHL.U32 R4, R3, 0x8, RZ ;  /* 0x0000000803047824 */ /* 0x000fe200078e00ff */
[----:B------:R-:W0:Y:S04]  /*01b0*/  F2I.U32.TRUNC.NTZ R5, R5 ;  /* 0x0000000500057305 */ /* 0x000e28000020f000 */
[----:B------:R-:W-:Y:S01]  /*01c0*/  IABS R7, R4 ;  /* 0x0000000400077213 */ /* 0x000fe20000000000 */
[----:B-1----:R-:W-:-:S03]  /*01d0*/  VIADD R244, R244, 0x7f ;  /* 0x0000007ff4f47836 */ /* 0x002fc60000000000 */
[----:B------:R-:W1:Y:S01]  /*01e0*/  I2F.RP R0, R7 ;  /* 0x0000000700007306 */ /* 0x000e620000209400 */
[----:B0-----:R-:W-:-:S07]  /*01f0*/  IABS R11, R5 ;  /* 0x00000005000b7213 */ /* 0x001fce0000000000 */
[----:B-1----:R-:W0:Y:S02]  /*0200*/  MUFU.RCP R0, R0 ;  /* 0x0000000000007308 */ /* 0x002e240000001000 */
[----:B0-----:R-:W-:Y:S01]  /*0210*/  VIADD R2, R0, 0xffffffe ;  /* 0x0ffffffe00027836 */ /* 0x001fe20000000000 */
[----:B------:R-:W-:-:S05]  /*0220*/  IABS R0, R4 ;  /* 0x0000000400007213 */ /* 0x000fca0000000000 */
[----:B------:R0:W1:Y:S01]  /*0230*/  F2I.FTZ.U32.TRUNC.NTZ R3, R2 ;  /* 0x0000000200037305 */ /* 0x000062000021f000 */
[----:B------:R-:W-:Y:S02]  /*0240*/  IMAD.MOV R0, RZ, RZ, -R0 ;  /* 0x000000ffff007224 */ /* 0x000fe400078e0a00 */
[----:B0-----:R-:W-:Y:S02]  /*0250*/  IMAD.MOV.U32 R2, RZ, RZ, RZ ;  /* 0x000000ffff027224 */ /* 0x001fe400078e00ff */
[----:B-1----:R-:W-:-:S04]  /*0260*/  IMAD.MOV R6, RZ, RZ, -R3 ;  /* 0x000000ffff067224 */ /* 0x002fc800078e0a03 */
[----:B------:R-:W-:-:S04]  /*0270*/  IMAD R9, R6, R7, RZ ;  /* 0x0000000706097224 */ /* 0x000fc800078e02ff */
[----:B------:R-:W-:-:S06]  /*0280*/  IMAD.HI.U32 R2, R3, R9, R2 ;  /* 0x0000000903027227 */ /* 0x000fcc00078e0002 */
[----:B------:R-:W-:-:S04]  /*0290*/  IMAD.HI.U32 R2, R2, R11, RZ ;  /* 0x0000000b02027227 */ /* 0x000fc800078e00ff */
[----:B------:R-:W-:-:S05]  /*02a0*/  IMAD R0, R2, R0, R11 ;  /* 0x0000000002007224 */ /* 0x000fca00078e020b */
[----:B------:R-:W-:-:S13]  /*02b0*/  ISETP.GT.U32.AND P1, PT, R7, R0, PT ;  /* 0x000000000700720c */ /* 0x000fda0003f24070 */
[----:B------:R-:W-:Y:S02]  /*02c0*/  @!P1 IMAD.IADD R0, R0, 0x1, -R7 ;  /* 0x0000000100009824 */ /* 0x000fe400078e0a07 */
[----:B------:R-:W-:Y:S01]  /*02d0*/  @!P1 VIADD R2, R2, 0x1 ;  /* 0x0000000102029836 */ /* 0x000fe20000000000 */
[----:B------:R-:W-:Y:S02]  /*02e0*/  ISETP.NE.AND P1, PT, R4, RZ, PT ;  /* 0x000000ff0400720c */ /* 0x000fe40003f25270 */
[----:B------:R-:W-:Y:S02]  /*02f0*/  ISETP.GE.U32.AND P0, PT, R0, R7, PT ;  /* 0x000000070000720c */ /* 0x000fe40003f06070 */
[----:B------:R-:W-:-:S04]  /*0300*/  LOP3.LUT R0, R5, R4, RZ, 0x3c, !PT ;  /* 0x0000000405007212 */ /* 0x000fc800078e3cff */
[----:B------:R-:W-:Y:S01]  /*0310*/  ISETP.GE.AND P2, PT, R0, RZ, PT ;  /* 0x000000ff0000720c */ /* 0x000fe20003f46270 */
[----:B------:R-:W-:-:S05]  /*0320*/  VIADD R0, R44, 0xff ;  /* 0x000000ff2c007836 */ /* 0x000fca0000000000 */
[----:B------:R-:W-:Y:S01]  /*0330*/  SHF.R.S32.HI R3, RZ, 0x1f, R0 ;  /* 0x0000001fff037819 */ /* 0x000fe20000011400 */
[----:B------:R-:W-:-:S03]  /*0340*/  @P0 VIADD R2, R2, 0x1 ;  /* 0x0000000102020836 */ /* 0x000fc60000000000 */
[----:B------:R-:W-:-:S03]  /*0350*/  LEA.HI R3, R3, R0, RZ, 0x8 ;  /* 0x0000000003037211 */ /* 0x000fc600078f40ff */
[----:B------:R-:W-:Y:S01]  /*0360*/  @!P2 IMAD.MOV R2, RZ, RZ, -R2 ;  /* 0x000000ffff02a224 */ /* 0x000fe200078e0a02 */
[----:B------:R-:W-:-:S05]  /*0370*/  @!P1 LOP3.LUT R2, RZ, R4, RZ, 0x33, !PT ;  /* 0x00000004ff029212 */ /* 0x000fca00078e33ff */
[----:B------:R-:W-:Y:S02]  /*0380*/  IMAD.SHL.U32 R6, R2, 0x8, RZ ;  /* 0x0000000802067824 */ /* 0x000fe400078e00ff */
[----:B------:R-:W-:-:S03]  /*0390*/  IMAD.MOV R2, RZ, RZ, -R2 ;  /* 0x000000ffff027224 */ /* 0x000fc600078e0a02 */
[----:B------:R-:W-:Y:S01]  /*03a0*/  LEA.HI.SX32 R3, R3, -R6, 0x18 ;  /* 0x8000000603037211 */ /* 0x000fe200078fc2ff */
[----:B------:R-:W-:-:S03]  /*03b0*/  IMAD R4, R4, R2, R5 ;  /* 0x0000000204047224 */ /* 0x000fc600078e0205 */
[----:B------:R-:W-:Y:S02]  /*03c0*/  VIMNMX R11, R3, 0x8, PT ;  /* 0x00000008030b7848 */ /* 0x000fe40003fe0100 */
[----:B------:R-:W-:Y:S02]  /*03d0*/  IABS R9, R4 ;  /* 0x0000000400097213 */ /* 0x000fe40000000000 */
[----:B------:R-:W-:-:S04]  /*03e0*/  IABS R7, R11 ;  /* 0x0000000b00077213 */ /* 0x000fc80000000000 */
[----:B------:R-:W0:Y:S08]  /*03f0*/  I2F.RP R0, R7 ;  /* 0x0000000700007306 */ /* 0x000e300000209400 */
[----:B0-----:R-:W0:Y:S02]  /*0400*/  MUFU.RCP R0, R0 ;  /* 0x0000000000007308 */ /* 0x001e240000001000 */
[----:B0-----:R-:W-:-:S06]  /*0410*/  VIADD R3, R0, 0xffffffe ;  /* 0x0ffffffe00037836 */ /* 0x001fcc0000000000 */
[----:B------:R-:W0:Y:S02]  /*0420*/  F2I.FTZ.U32.TRUNC.NTZ R3, R3 ;  /* 0x0000000300037305 */ /* 0x000e24000021f000 */
[----:B0-----:R-:W-:-:S04]  /*0430*/  IMAD.MOV R8, RZ, RZ, -R3 ;  /* 0x000000ffff087224 */ /* 0x001fc800078e0a03 */
[----:B------:R-:W-:Y:S01]  /*0440*/  IMAD.MOV.U32 R2, RZ, RZ, R8 ;  /* 0x000000ffff027224 */ /* 0x000fe200078e0008 */
[----:B------:R-:W-:-:S03]  /*0450*/  IABS R8, R11 ;  /* 0x0000000b00087213 */ /* 0x000fc60000000000 */
[----:B------:R-:W-:Y:S02]  /*0460*/  IMAD R5, R2, R7, RZ ;  /* 0x0000000702057224 */ /* 0x000fe400078e02ff */
[----:B------:R-:W-:Y:S02]  /*0470*/  IMAD.MOV.U32 R2, RZ, RZ, RZ ;  /* 0x000000ffff027224 */ /* 0x000fe400078e00ff */
[----:B------:R-:W-:Y:S02]  /*0480*/  IMAD.MOV R0, RZ, RZ, -R8 ;  /* 0x000000ffff007224 */ /* 0x000fe400078e0a08 */
[----:B------:R-:W-:Y:S01]  /*0490*/  IMAD.HI.U32 R2, R3, R5, R2 ;  /* 0x0000000503027227 */ /* 0x000fe200078e0002 */
[----:B------:R-:W-:-:S03]  /*04a0*/  LOP3.LUT R3, R88, 0x3f, RZ, 0xc0, !PT ;  /* 0x0000003f58037812 */ /* 0x000fc600078ec0ff */
[----:B------:R-:W-:Y:S01]  /*04b0*/  IMAD.U32 R8, RZ, RZ, UR4 ;  /* 0x00000004ff087e24 */ /* 0x000fe2000f8e00ff */
[----:B------:R-:W-:Y:S01]  /*04c0*/  UMOV UR4, 0x400 ;  /* 0x0000040000047882 */ /* 0x000fe20000000000 */
[----:B------:R-:W-:Y:S01]  /*04d0*/  IMAD.HI.U32 R2, R2, R9, RZ ;  /* 0x0000000902027227 */ /* 0x000fe200078e00ff */
[----:B------:R-:W-:Y:S02]  /*04e0*/  ULEA UR12, UR12, UR4, 0x18 ;  /* 0x000000040c0c7291 */ /* 0x000fe4000f8ec03f */
[----:B------:R-:W-:Y:S01]  /*04f0*/  LOP3.LUT R3, R3, 0xc0, R8, 0xf8, !PT ;  /* 0x000000c003037812 */ /* 0x000fe200078ef808 */
[----:B------:R-:W-:-:S05]  /*0500*/  IMAD R0, R2, R0, R9 ;  /* 0x0000000002007224 */ /* 0x000fca00078e0209 */
[----:B------:R-:W-:-:S13]  /*0510*/  ISETP.GT.U32.AND P1, PT, R7, R0, PT ;  /* 0x000000000700720c */ /* 0x000fda0003f24070 */
[----:B------:R-:W-:Y:S01]  /*0520*/  @!P1 IMAD.IADD R0, R0, 0x1, -R7 ;  /* 0x0000000100009824 */ /* 0x000fe200078e0a07 */
[----:B------:R-:W-:Y:S02]  /*0530*/  @!P1 IADD3 R2, R2, 0x1, RZ ;  /* 0x0000000102029810 */ /* 0x000fe40007ffe0ff */
[----:B------:R-:W-:Y:S02]  /*0540*/  ISETP.NE.AND P1, PT, R11, RZ, PT ;  /* 0x000000ff0b00720c */ /* 0x000fe40003f25270 */
[----:B------:R-:W-:Y:S02]  /*0550*/  ISETP.GE.U32.AND P0, PT, R0, R7, PT ;  /* 0x000000070000720c */ /* 0x000fe40003f06070 */
[----:B------:R-:W-:-:S04]  /*0560*/  LOP3.LUT R0, R4, R11, RZ, 0x3c, !PT ;  /* 0x0000000b04007212 */ /* 0x000fc800078e3cff */
[----:B------:R-:W-:-:S07]  /*0570*/  ISETP.GE.AND P2, PT, R0, RZ, PT ;  /* 0x000000ff0000720c */ /* 0x000fce0003f46270 */
[----:B------:R-:W-:Y:S01]  /*0580*/  @P0 VIADD R2, R2, 0x1 ;  /* 0x0000000102020836 */ /* 0x000fe20000000000 */
[----:B------:R-:W-:-:S05]  /*0590*/  ISETP.GE.AND P0, PT, R244, 0x80, PT ;  /* 0x00000080f400780c */ /* 0x000fca0003f06270 */
[----:B------:R-:W-:Y:S01]  /*05a0*/  @!P2 IMAD.MOV R2, RZ, RZ, -R2 ;  /* 0x000000ffff02a224 */ /* 0x000fe200078e0a02 */
[----:B------:R-:W-:-:S05]  /*05b0*/  @!P1 LOP3.LUT R2, RZ, R11, RZ, 0x33, !PT ;  /* 0x0000000bff029212 */ /* 0x000fca00078e33ff */
[----:B------:R-:W-:Y:S02]  /*05c0*/  IMAD.MOV R0, RZ, RZ, -R2 ;  /* 0x000000ffff007224 */ /* 0x000fe400078e0a02 */
[----:B------:R-:W-:Y:S02]  /*05d0*/  IMAD.SHL.U32 R2, R2, 0x40, RZ ;  /* 0x0000004002027824 */ /* 0x000fe400078e00ff */
[----:B------:R-:W-:Y:S01]  /*05e0*/  IMAD R0, R11, R0, R4 ;  /* 0x000000000b007224 */ /* 0x000fe200078e0204 */
[----:B------:R-:W-:-:S03]  /*05f0*/  LEA.HI R4, R88, 0x1e, RZ, 0x1a ;  /* 0x0000001e58047811 */ /* 0x000fc600078fd0ff */
[----:B------:R-:W-:-:S04]  /*0600*/  IMAD.IADD R0, R6, 0x1, R0 ;  /* 0x0000000106007824 */ /* 0x000fc800078e0200 */
[----:B------:R-:W-:Y:S01]  /*0610*/  IMAD R15, R0, 0x100, R3 ;  /* 0x00000100000f7824 */ /* 0x000fe200078e0203 */
[----:B------:R-:W-:Y:S02]  /*0620*/  SHF.R.U32.HI R0, RZ, 0x6, R88 ;  /* 0x00000006ff007819 */ /* 0x000fe40000011658 */
[----:B------:R-:W-:Y:S02]  /*0630*/  LEA.HI R3, R88, 0xe, RZ, 0x1a ;  /* 0x0000000e58037811 */ /* 0x000fe400078fd0ff */
[----:B------:R0:W-:Y:S01]  /*0640*/  STL [R1], R15 ;  /* 0x0000000f01007387 */ /* 0x0001e20000100800 */
[----:B------:R-:W-:Y:S01]  /*0650*/  SGXT.U32 R0, R0, 0x1 ;  /* 0x000000010000781a */ /* 0x000fe20000000000 */
[----:B------:R-:W-:Y:S06]  /*0660*/  @!P0 BRA `(.L_x_0) ;  /* 0x0000009800a88947 */ /* 0x000fec0003800000 */
[----:B------:R-:W-:Y:S01]  /*0670*/  IABS R12, R44 ;  /* 0x0000002c000c7213 */ /* 0x000fe20000000000 */
[C---:B------:R-:W-:Y:S01]  /*0680*/  VIADD R14, R2.reuse, 0x3e ;  /* 0x0000003e020e7836 */ /* 0x040fe20000000000 */
[----:B------:R-:W-:Y:S01]  /*0690*/  IABS R6, R45 ;  /* 0x0000002d00067213 */ /* 0x000fe20000000000 */
[C---:B------:R-:W-:Y:S01]  /*06a0*/  VIADD R16, R2.reuse, 0x3b ;  /* 0x0000003b02107836 */ /* 0x040fe20000000000 */
[----:B------:R-:W1:Y:S01]  /*06b0*/  I2F.RP R5, R12 ;  /* 0x0000000c00057306 */ /* 0x000e620000209400 */
[----:B------:R-:W-:Y:S01]  /*06c0*/  ISETP.GE.AND P2, PT, R15, RZ, PT ;  /* 0x000000ff0f00720c */ /* 0x000fe20003f46270 */
[----:B------:R-:W-:Y:S01]  /*06d0*/  VIADD R20, R2, 0x39 ;  /* 0x0000003902147836 */ /* 0x000fe20000000000 */
[----:B------:R-:W-:Y:S01]  /*06e0*/  ISETP.NE.AND P3, PT, R44, RZ, PT ;  /* 0x000000ff2c00720c */ /* 0x000fe20003f65270 */
[----:B------:R-:W-:Y:S01]  /*06f0*/  VIADD R23, R2, 0x37 ;  /* 0x0000003702177836 */ /* 0x000fe20000000000 */
[----:B------:R-:W-:Y:S01]  /*0700*/  ISETP.GE.AND P4, PT, R14, RZ, PT ;  /* 0x000000ff0e00720c */ /* 0x000fe20003f86270 */
[C---:B------:R-:W-:Y:S01]  /*0710*/  VIADD R21, R2.reuse, 0x38 ;  /* 0x0000003802157836 */ /* 0x040fe20000000000 */
[----:B------:R-:W-:Y:S01]  /*0720*/  IABS R103, R2 ;  /* 0x0000000200677213 */ /* 0x000fe20000000000 */
[----:B------:R-:W2:Y:S01]  /*0730*/  I2F.RP R7, R6 ;  /* 0x0000000600077306 */ /* 0x000ea20000209400 */
[----:B------:R-:W-:Y:S01]  /*0740*/  IABS R19, R23 ;  /* 0x0000001700137213 */ /* 0x000fe20000000000 */
[C---:B------:R-:W-:Y:S01]  /*0750*/  VIADD R24, R2.reuse, 0x36 ;  /* 0x0000003602187836 */ /* 0x040fe20000000000 */
[----:B------:R-:W-:Y:S01]  /*0760*/  IABS R18, R21 ;  /* 0x0000001500127213 */ /* 0x000fe20000000000 */
[C---:B------:R-:W-:Y:S01]  /*0770*/  VIADD R25, R2.reuse, 0x35 ;  /* 0x0000003502197836 */ /* 0x040fe20000000000 */
[----:B------:R-:W3:Y:S01]  /*0780*/  LDC.64 R218, c[0x0][0x218] ;  /* 0x00008600ffda7b82 */ /* 0x000ee20000000a00 */
[C---:B------:R-:W-:Y:S01]  /*0790*/  VIADD R26, R2.reuse, 0x34 ;  /* 0x00000034021a7836 */ /* 0x040fe20000000000 */
[----:B------:R-:W-:Y:S01]  /*07a0*/  ULDC UR5, c[0x0][0x240] ;  /* 0x0000900000057ab9 */ /* 0x000fe20000000800 */
[----:B-1----:R-:W1:Y:S01]  /*07b0*/  MUFU.RCP R5, R5 ;  /* 0x0000000500057308 */ /* 0x002e620000001000 */
[C---:B------:R-:W-:Y:S01]  /*07c0*/  VIADD R29, R2.reuse, 0x30 ;  /* 0x00000030021d7836 */ /* 0x040fe20000000000 */
[----:B------:R-:W-:Y:S01]  /*07d0*/  ULDC UR4, c[0x0][0x234] ;  /* 0x00008d0000047ab9 */ /* 0x000fe20000000800 */
[----:B------:R-:W-:Y:S01]  /*07e0*/  IABS R22, R26 ;  /* 0x0000001a00167213 */ /* 0x000fe20000000000 */
[C---:B------:R-:W-:Y:S01]  /*07f0*/  VIADD R31, R2.reuse, 0x2f ;  /* 0x0000002f021f7836 */ /* 0x040fe20000000000 */
[----:B------:R-:W-:Y:S01]  /*0800*/  ULDC.64 UR6, c[0x0][0x210] ;  /* 0x0000840000067ab9 */ /* 0x000fe20000000a00 */
[C---:B------:R-:W-:Y:S01]  /*0810*/  VIADD R32, R2.reuse, 0x2e ;  /* 0x0000002e02207836 */ /* 0x040fe20000000000 */
[----:B------:R-:W-:Y:S01]  /*0820*/  USHF.R.U32.HI UR8, URZ, 0x4, UR12 ;  /* 0x000000043f087899 */ /* 0x000fe2000801160c */
[----:B--2---:R-:W2:Y:S01]  /*0830*/  MUFU.RCP R7, R7 ;  /* 0x0000000700077308 */ /* 0x004ea20000001000 */
[----:B------:R-:W-:Y:S01]  /*0840*/  IABS R28, R31 ;  /* 0x0000001f001c7213 */ /* 0x000fe20000000000 */
[C---:B------:R-:W-:Y:S01]  /*0850*/  VIADD R33, R2.reuse, 0x2d ;  /* 0x0000002d02217836 */ /* 0x040fe20000000000 */
[----:B------:R-:W-:Y:S01]  /*0860*/  ULDC UR40, c[0x0][0x238] ;  /* 0x00008e0000287ab9 */ /* 0x000fe20000000800 */
[----:B------:R-:W-:Y:S01]  /*0870*/  VIADD R34, R2, 0x2c ;  /* 0x0000002c02227836 */ /* 0x000fe20000000000 */
[----:B------:R-:W-:Y:S01]  /*0880*/  LOP3.LUT R141, R88, 0x7f, RZ, 0xc0, !PT ;  /* 0x0000007f588d7812 */ /* 0x000fe200078ec0ff */
[----:B------:R-:W-:Y:S01]  /*0890*/  VIADD R35, R2, 0x2b ;  /* 0x0000002b02237836 */ /* 0x000fe20000000000 */
[----:B------:R-:W-:Y:S01]  /*08a0*/  LOP3.LUT R139, R0, 0x64, RZ, 0xfc, !PT ;  /* 0x00000064008b7812 */ /* 0x000fe200078efcff */
[----:B------:R-:W-:Y:S01]  /*08b0*/  VIADD R36, R2, 0x29 ;  /* 0x0000002902247836 */ /* 0x000fe20000000000 */
[----:B------:R-:W-:Y:S01]  /*08c0*/  LOP3.LUT R133, R0, 0x5c, RZ, 0xfc, !PT ;  /* 0x0000005c00857812 */ /* 0x000fe200078efcff */
[----:B-1----:R-:W-:Y:S01]  /*08d0*/  VIADD R8, R5, 0xffffffe ;  /* 0x0ffffffe05087836 */ /* 0x002fe20000000000 */
[----:B------:R-:W-:Y:S01]  /*08e0*/  IABS R5, R15 ;  /* 0x0000000f00057213 */ /* 0x000fe20000000000 */
[C---:B------:R-:W-:Y:S01]  /*08f0*/  VIADD R37, R2.reuse, 0x27 ;  /* 0x0000002702257836 */ /* 0x040fe20000000000 */
[----:B0-----:R-:W-:Y:S01]  /*0900*/  IABS R15, R16 ;  /* 0x00000010000f7213 */ /* 0x001fe20000000000 */
[----:B------:R0:W1:Y:S01]  /*0910*/  F2I.FTZ.U32.TRUNC.NTZ R9, R8 ;  /* 0x0000000800097305 */ /* 0x000062000021f000 */
[----:B------:R-:W-:Y:S01]  /*0920*/  IABS R30, R35 ;  /* 0x00000023001e7213 */ /* 0x000fe20000000000 */
[----:B------:R-:W-:Y:S01]  /*0930*/  VIADD R38, R2, 0x26 ;  /* 0x0000002602267836 */ /* 0x000fe20000000000 */
[----:B------:R-:W-:Y:S01]  /*0940*/  USGXT.U32 UR8, UR8, 0xe ;  /* 0x0000000e0808789a */ /* 0x000fe20008000000 */
[----:B--2---:R-:W-:Y:S01]  /*0950*/  VIADD R10, R7, 0xffffffe ;  /* 0x0ffffffe070a7836 */ /* 0x004fe20000000000 */
[----:B------:R-:W-:Y:S01]  /*0960*/  LOP3.LUT R127, R0, 0x56, RZ, 0xfc, !PT ;  /* 0x00000056007f7812 */ /* 0x000fe200078efcff */
[----:B------:R-:W-:Y:S01]  /*0970*/  VIADD R40, R2, 0x23 ;  /* 0x0000002302287836 */ /* 0x000fe20000000000 */
[C---:B------:R-:W-:Y:S01]  /*0980*/  LOP3.LUT R137, R0.reuse, 0x62, RZ, 0xfc, !PT ;  /* 0x0000006200897812 */ /* 0x040fe200078efcff */
[----:B------:R2:W4:Y:S01]  /*0990*/  F2I.FTZ.U32.TRUNC.NTZ R11, R10 ;  /* 0x0000000a000b7305 */ /* 0x000522000021f000 */
[----:B0-----:R-:W-:Y:S01]  /*09a0*/  IMAD.MOV.U32 R8, RZ, RZ, RZ ;  /* 0x000000ffff087224 */ /* 0x001fe200078e00ff */
[----:B------:R-:W-:Y:S01]  /*09b0*/  LOP3.LUT R123, R0, 0x50, RZ, 0xfc, !PT ;  /* 0x00000050007b7812 */ /* 0x000fe200078efcff */
[C---:B------:R-:W-:Y:S01]  /*09c0*/  VIADD R46, R2.reuse, 0x21 ;  /* 0x00000021022e7836 */ /* 0x040fe20000000000 */
[----:B------:R-:W-:Y:S01]  /*09d0*/  IABS R39, R40 ;  /* 0x0000002800277213 */ /* 0x000fe20000000000 */
[----:B------:R-:W-:Y:S01]  /*09e0*/  VIADD R47, R2, 0x20 ;  /* 0x00000020022f7836 */ /* 0x000fe20000000000 */
[C---:B------:R-:W-:Y:S01]  /*09f0*/  LOP3.LUT R131, R0.reuse, 0x5a, RZ, 0xfc, !PT ;  /* 0x0000005a00837812 */ /* 0x040fe200078efcff */
[--C-:B-1----:R-:W-:Y:S01]  /*0a00*/  IMAD.MOV R13, RZ, RZ, -R9.reuse ;  /* 0x000000ffff0d7224 */ /* 0x102fe200078e0a09 */
[C---:B------:R-:W-:Y:S01]  /*0a10*/  LOP3.LUT R121, R0.reuse, 0x4a, RZ, 0xfc, !PT ;  /* 0x0000004a00797812 */ /* 0x040fe200078efcff */
[----:B--2---:R-:W-:Y:S01]  /*0a20*/  IMAD.MOV.U32 R10, RZ, RZ, RZ ;  /* 0x000000ffff0a7224 */ /* 0x004fe200078e00ff */
[----:B------:R-:W-:Y:S01]  /*0a30*/  IABS R42, R47 ;  /* 0x0000002f002a7213 */ /* 0x000fe20000000000 */
[----:B------:R-:W-:Y:S01]  /*0a40*/  IMAD R13, R13, R12, RZ ;  /* 0x0000000c0d0d7224 */ /* 0x000fe200078e02ff */
[----:B------:R-:W-:Y:S01]  /*0a50*/  LOP3.LUT R125, R0, 0x54, RZ, 0xfc, !PT ;  /* 0x00000054007d7812 */ /* 0x000fe200078efcff */
[----:B------:R-:W-:Y:S01]  /*0a60*/  VIADD R48, R2, 0x1f ;  /* 0x0000001f02307836 */ /* 0x000fe20000000000 */
[C---:B------:R-:W-:Y:S01]  /*0a70*/  LOP3.LUT R119, R0.reuse, 0x46, RZ, 0xfc, !PT ;  /* 0x0000004600777812 */ /* 0x040fe200078efcff */
[----:B------:R-:W-:Y:S01]  /*0a80*/  IMAD.HI.U32 R9, R9, R13, R8 ;  /* 0x0000000d09097227 */ /* 0x000fe200078e0008 */
[----:B------:R-:W-:Y:S01]  /*0a90*/  IABS R13, R14 ;  /* 0x0000000e000d7213 */ /* 0x000fe20000000000 */
[----:B------:R-:W-:Y:S01]  /*0aa0*/  ULDC UR9, c[0x0][0x23c] ;  /* 0x00008f0000097ab9 */ /* 0x000fe20000000800 */
[----:B------:R-:W-:Y:S01]  /*0ab0*/  IABS R43, R48 ;  /* 0x00000030002b7213 */ /* 0x000fe20000000000 */
[----:B----4-:R-:W-:Y:S01]  /*0ac0*/  IMAD.MOV R7, RZ, RZ, -R11 ;  /* 0x000000ffff077224 */ /* 0x010fe200078e0a0b */
[C---:B------:R-:W-:Y:S01]  /*0ad0*/  LOP3.LUT R122, R0.reuse, 0x4c, RZ, 0xfc, !PT ;  /* 0x0000004c007a7812 */ /* 0x040fe200078efcff */
[----:B------:R-:W-:Y:S01]  /*0ae0*/  IMAD.HI.U32 R9, R9, R5, RZ ;  /* 0x0000000509097227 */ /* 0x000fe200078e00ff */
[C---:B------:R-:W-:Y:S01]  /*0af0*/  LOP3.LUT R116, R0.reuse, 0x40, RZ, 0xfc, !PT ;  /* 0x0000004000747812 */ /* 0x040fe200078efcff */
[----:B------:R-:W-:Y:S01]  /*0b00*/  ULDC UR13, c[0x0][0x230] ;  /* 0x00008c00000d7ab9 */ /* 0x000fe20000000800 */
[C---:B------:R-:W-:Y:S01]  /*0b10*/  LOP3.LUT R120, R0.reuse, 0x48, RZ, 0xfc, !PT ;  /* 0x0000004800787812 */ /* 0x040fe200078efcff */
[----:B------:R-:W-:Y:S01]  /*0b20*/  IMAD.MOV R9, RZ, RZ, -R9 ;  /* 0x000000ffff097224 */ /* 0x000fe200078e0a09 */
[----:B------:R-:W-:Y:S01]  /*0b30*/  LOP3.LUT R115, R0, 0x3c, RZ, 0xfc, !PT ;  /* 0x0000003c00737812 */ /* 0x000fe200078efcff */
[----:B------:R-:W-:Y:S01]  /*0b40*/  VIADD R8, R2, 0x3f ;  /* 0x0000003f02087836 */ /* 0x000fe20000000000 */
[----:B------:R-:W-:Y:S01]  /*0b50*/  LOP3.LUT R117, R0, 0x42, RZ, 0xfc, !PT ;  /* 0x0000004200757812 */ /* 0x000fe200078efcff */
[----:B------:R-:W-:Y:S01]  /*0b60*/  IMAD R5, R12, R9, R5 ;  /* 0x000000090c057224 */ /* 0x000fe200078e0205 */
[----:B------:R-:W-:Y:S01]  /*0b70*/  LOP3.LUT R135, R0, 0x60, RZ, 0xfc, !PT ;  /* 0x0000006000877812 */ /* 0x000fe200078efcff */
[----:B------:R-:W-:Y:S01]  /*0b80*/  IMAD R7, R7, R6, RZ ;  /* 0x0000000607077224 */ /* 0x000fe200078e02ff */
[----:B------:R-:W-:Y:S01]  /*0b90*/  IABS R9, R8 ;  /* 0x0000000800097213 */ /* 0x000fe20000000000 */
[----:B------:R-:W-:Y:S01]  /*0ba0*/  VIADD R50, R2, 0x1d ;  /* 0x0000001d02327836 */ /* 0x000fe20000000000 */
[----:B------:R-:W-:Y:S01]  /*0bb0*/  ISETP.GT.U32.AND P0, PT, R12, R5, PT ;  /* 0x000000050c00720c */ /* 0x000fe20003f04070 */
[----:B------:R-:W-:Y:S01]  /*0bc0*/  IMAD.HI.U32 R7, R11, R7, R10 ;  /* 0x000000070b077227 */ /* 0x000fe200078e000a */
[----:B------:R-:W-:-:S02]  /*0bd0*/  ISETP.GE.AND P5, PT, R8, RZ, PT ;  /* 0x000000ff0800720c */ /* 0x000fc40003fa6270 */
[C---:B------:R-:W-:Y:S01]  /*0be0*/  LOP3.LUT R113, R0.reuse, 0x38, RZ, 0xfc, !PT ;  /* 0x0000003800717812 */ /* 0x040fe200078efcff */
[----:B------:R-:W-:Y:S01]  /*0bf0*/  IMAD.MOV.U32 R11, RZ, RZ, R9 ;  /* 0x000000ffff0b7224 */ /* 0x000fe200078e0009 */
[C---:B------:R-:W-:Y:S01]  /*0c00*/  LOP3.LUT R114, R0.reuse, 0x3a, RZ, 0xfc, !PT ;  /* 0x0000003a00727812 */ /* 0x040fe200078efcff */
[C---:B------:R-:W-:Y:S01]  /*0c10*/  IMAD.HI.U32 R10, R7.reuse, R13, RZ ;  /* 0x0000000d070a7227 */ /* 0x040fe200078e00ff */
[C---:B------:R-:W-:Y:S02]  /*0c20*/  LOP3.LUT R129, R0.reuse, 0x58, RZ, 0xfc, !PT ;  /* 0x0000005800817812 */ /* 0x040fe400078efcff */
[C---:B------:R-:W-:Y:S01]  /*0c30*/  LOP3.LUT R111, R0.reuse, 0x34, RZ, 0xfc, !PT ;  /* 0x00000034006f7812 */ /* 0x040fe200078efcff */
[----:B------:R-:W-:Y:S01]  /*0c40*/  IMAD.HI.U32 R9, R7, R11, RZ ;  /* 0x0000000b07097227 */ /* 0x000fe200078e00ff */
[C---:B------:R-:W-:Y:S02]  /*0c50*/  LOP3.LUT R112, R0.reuse, 0x36, RZ, 0xfc, !PT ;  /* 0x0000003600707812 */ /* 0x040fe400078efcff */
[C---:B------:R-:W-:Y:S01]  /*0c60*/  LOP3.LUT R124, R0.reuse, 0x52, RZ, 0xfc, !PT ;  /* 0x00000052007c7812 */ /* 0x040fe200078efcff */
[----:B------:R-:W-:Y:S01]  /*0c70*/  @!P0 IMAD.IADD R5, R5, 0x1, -R12 ;  /* 0x0000000105058824 */ /* 0x000fe200078e0a0c */
[----:B------:R-:W-:Y:S01]  /*0c80*/  IADD3 R9, -R9, RZ, RZ ;  /* 0x000000ff09097210 */ /* 0x000fe20007ffe1ff */
[----:B------:R-:W-:Y:S01]  /*0c90*/  IMAD.MOV R10, RZ, RZ, -R10 ;  /* 0x000000ffff0a7224 */ /* 0x000fe200078e0a0a */
[----:B------:R-:W-:Y:S01]  /*0ca0*/  LOP3.LUT R110, R0, 0x32, RZ, 0xfc, !PT ;  /* 0x00000032006e7812 */ /* 0x000fe200078efcff */
[----:B------:R-:W-:Y:S01]  /*0cb0*/  VIADD R8, R2, 0x3d ;  /* 0x0000003d02087836 */ /* 0x000fe20000000000 */
[----:B------:R-:W-:Y:S01]  /*0cc0*/  ISETP.GT.U32.AND P0, PT, R12, R5, PT ;  /* 0x000000050c00720c */ /* 0x000fe20003f04070 */
[----:B------:R-:W-:Y:S01]  /*0cd0*/  IMAD R9, R6, R9, R11 ;  /* 0x0000000906097224 */ /* 0x000fe200078e020b */
[----:B------:R-:W-:Y:S01]  /*0ce0*/  LOP3.LUT R118, R0, 0x44, RZ, 0xfc, !PT ;  /* 0x0000004400767812 */ /* 0x000fe200078efcff */
[----:B------:R-:W-:Y:S01]  /*0cf0*/  IMAD R11, R6, R10, R13 ;  /* 0x0000000a060b7224 */ /* 0x000fe200078e020d */
[----:B------:R-:W-:Y:S01]  /*0d00*/  IABS R10, R8 ;  /* 0x00000008000a7213 */ /* 0x000fe20000000000 */
[----:B------:R-:W-:Y:S01]  /*0d10*/  VIADD R52, R2, 0x1b ;  /* 0x0000001b02347836 */ /* 0x000fe20000000000 */
[----:B------:R-:W-:Y:S01]  /*0d20*/  ISETP.GT.U32.AND P1, PT, R6, R9, PT ;  /* 0x000000090600720c */ /* 0x000fe20003f24070 */
[----:B------:R-:W-:Y:S01]  /*0d30*/  VIADD R54, R2, 0x1a ;  /* 0x0000001a02367836 */ /* 0x000fe20000000000 */
[----:B------:R-:W-:Y:S01]  /*0d40*/  ISETP.GT.U32.AND P6, PT, R6, R11, PT ;  /* 0x0000000b0600720c */ /* 0x000fe20003fc4070 */
[C---:B------:R-:W-:Y:S01]  /*0d50*/  VIADD R56, R2.reuse, 0x19 ;  /* 0x0000001902387836 */ /* 0x040fe20000000000 */
[----:B------:R-:W-:Y:S01]  /*0d60*/  IABS R49, R52 ;  /* 0x0000003400317213 */ /* 0x000fe20000000000 */
[----:B------:R-:W-:Y:S01]  /*0d70*/  VIADD R58, R2, 0x7 ;  /* 0x00000007023a7836 */ /* 0x000fe20000000000 */
[----:B------:R-:W-:Y:S01]  /*0d80*/  IABS R51, R54 ;  /* 0x0000003600337213 */ /* 0x000fe20000000000 */
[----:B------:R-:W-:Y:S01]  /*0d90*/  @!P0 IMAD.IADD R5, R5, 0x1, -R12 ;  /* 0x0000000105058824 */ /* 0x000fe200078e0a0c */
[----:B------:R-:W-:Y:S01]  /*0da0*/  ISETP.GE.AND P0, PT, R8, RZ, PT ;  /* 0x000000ff0800720c */ /* 0x000fe20003f06270 */
[----:B------:R-:W-:Y:S01]  /*0db0*/  IMAD.HI.U32 R8, R7, R10, RZ ;  /* 0x0000000a07087227 */ /* 0x000fe200078e00ff */
[----:B------:R-:W-:-:S02]  /*0dc0*/  IABS R53, R56 ;  /* 0x0000003800357213 */ /* 0x000fc40000000000 */
[----:B------:R-:W-:Y:S01]  /*0dd0*/  IABS R89, R58 ;  /* 0x0000003a00597213 */ /* 0x000fe20000000000 */
[----:B------:R-:W-:Y:S01]  /*0de0*/  @!P1 IMAD.IADD R9, R9, 0x1, -R6 ;  /* 0x0000000109099824 */ /* 0x000fe200078e0a06 */
[C---:B------:R-:W-:Y:S01]  /*0df0*/  LOP3.LUT R107, R0.reuse, 0x2a, RZ, 0xfc, !PT ;  /* 0x0000002a006b7812 */ /* 0x040fe200078efcff */
[----:B------:R-:W-:Y:S01]  /*0e00*/  IMAD.MOV R13, RZ, RZ, -R8 ;  /* 0x000000ffff0d7224 */ /* 0x000fe200078e0a08 */
[----:B------:R-:W-:Y:S01]  /*0e10*/  LOP3.LUT R108, R0, 0x2c, RZ, 0xfc, !PT ;  /* 0x0000002c006c7812 */ /* 0x000fe200078efcff */
[----:B------:R-:W-:Y:S01]  /*0e20*/  VIADD R12, R2, 0x3c ;  /* 0x0000003c020c7836 */ /* 0x000fe20000000000 */
[C---:B------:R-:W-:Y:S01]  /*0e30*/  ISETP.GT.U32.AND P1, PT, R6.reuse, R9, PT ;  /* 0x000000090600720c */ /* 0x040fe20003f24070 */
[----:B------:R-:W-:Y:S01]  /*0e40*/  IMAD R10, R6, R13, R10 ;  /* 0x0000000d060a7224 */ /* 0x000fe200078e020a */
[----:B------:R-:W-:Y:S01]  /*0e50*/  LOP3.LUT R109, R0, 0x30, RZ, 0xfc, !PT ;  /* 0x00000030006d7812 */ /* 0x000fe200078efcff */
[----:B------:R-:W-:Y:S01]  /*0e60*/  @!P6 IMAD.IADD R11, R11, 0x1, -R6 ;  /* 0x000000010b0be824 */ /* 0x000fe200078e0a06 */
[----:B------:R-:W-:Y:S01]  /*0e70*/  IABS R14, R12 ;  /* 0x0000000c000e7213 */ /* 0x000fe20000000000 */
[----:B------:R-:W-:Y:S01]  /*0e80*/  @!P2 IMAD.MOV R5, RZ, RZ, -R5 ;  /* 0x000000ffff05a224 */ /* 0x000fe200078e0a05 */
[----:B------:R-:W-:Y:S01]  /*0e90*/  @!P3 LOP3.LUT R5, RZ, R44, RZ, 0x33, !PT ;  /* 0x0000002cff05b212 */ /* 0x000fe200078e33ff */
[----:B------:R-:W-:Y:S01]  /*0ea0*/  VIADD R44, R2, 0x22 ;  /* 0x00000022022c7836 */ /* 0x000fe20000000000 */
[----:B------:R-:W-:Y:S01]  /*0eb0*/  ISETP.GT.U32.AND P3, PT, R6, R11, PT ;  /* 0x0000000b0600720c */ /* 0x000fe20003f64070 */
[----:B------:R-:W-:Y:S01]  /*0ec0*/  IMAD.HI.U32 R8, R7, R14, RZ ;  /* 0x0000000e07087227 */ /* 0x000fe200078e00ff */
[----:B------:R-:W-:-:S02]  /*0ed0*/  ISETP.GE.AND P2, PT, R12, RZ, PT ;  /* 0x000000ff0c00720c */ /* 0x000fc40003f46270 */
[----:B------:R-:W-:Y:S01]  /*0ee0*/  ISETP.GE.AND P6, PT, R16, RZ, PT ;  /* 0x000000ff1000720c */ /* 0x000fe20003fc6270 */
[----:B------:R-:W-:Y:S01]  /*0ef0*/  @!P1 IMAD.IADD R9, R9, 0x1, -R6 ;  /* 0x0000000109099824 */ /* 0x000fe200078e0a06 */
[----:B------:R-:W-:Y:S01]  /*0f00*/  ISETP.GT.U32.AND P1, PT, R6, R10, PT ;  /* 0x0000000a0600720c */ /* 0x000fe20003f24070 */
[----:B------:R-:W-:Y:S01]  /*0f10*/  IMAD.HI.U32 R12, R7, R15, RZ ;  /* 0x0000000f070c7227 */ /* 0x000fe200078e00ff */
[----:B------:R-:W-:Y:S02]  /*0f20*/  IABS R16, R20 ;  /* 0x0000001400107213 */ /* 0x000fe40000000000 */
[C---:B------:R-:W-:Y:S01]  /*0f30*/  LOP3.LUT R104, R0.reuse, 0x24, RZ, 0xfc, !PT ;  /* 0x0000002400687812 */ /* 0x040fe200078efcff */
[----:B------:R-:W-:Y:S01]  /*0f40*/  IMAD.MOV R13, RZ, RZ, -R8 ;  /* 0x000000ffff0d7224 */ /* 0x000fe200078e0a08 */
[C---:B------:R-:W-:Y:S01]  /*0f50*/  LOP3.LUT R105, R0.reuse, 0x26, RZ, 0xfc, !PT ;  /* 0x0000002600697812 */ /* 0x040fe200078efcff */
[----:B------:R-:W-:Y:S01]  /*0f60*/  IMAD.MOV.U32 R8, RZ, RZ, R9 ;  /* 0x000000ffff087224 */ /* 0x000fe200078e0009 */
[C---:B------:R-:W-:Y:S01]  /*0f70*/  LOP3.LUT R106, R0.reuse, 0x28, RZ, 0xfc, !PT ;  /* 0x00000028006a7812 */ /* 0x040fe200078efcff */
[----:B------:R-:W-:Y:S01]  /*0f80*/  IMAD.MOV R12, RZ, RZ, -R12 ;  /* 0x000000ffff0c7224 */ /* 0x000fe200078e0a0c */
[----:B------:R-:W-:Y:S01]  /*0f90*/  LOP3.LUT R102, R0, 0x20, RZ, 0xfc, !PT ;  /* 0x0000002000667812 */ /* 0x000fe200078efcff */
[----:B------:R-:W-:Y:S01]  /*0fa0*/  VIADD R9, R2, 0x3a ;  /* 0x0000003a02097836 */ /* 0x000fe20000000000 */
[----:B------:R-:W-:Y:S01]  /*0fb0*/  LOP3.LUT R98, R0, 0x16, RZ, 0xfc, !PT ;  /* 0x0000001600627812 */ /* 0x000fe200078efcff */
[----:B------:R-:W-:Y:S01]  /*0fc0*/  IMAD R13, R6, R13, R14 ;  /* 0x0000000d060d7224 */ /* 0x000fe200078e020e */
[----:B------:R-:W-:Y:S01]  /*0fd0*/  @!P1 IADD3 R10, R10, -R6, RZ ;  /* 0x800000060a0a9210 */ /* 0x000fe20007ffe0ff */
[C---:B------:R-:W-:Y:S01]  /*0fe0*/  IMAD R12, R6.reuse, R12, R15 ;  /* 0x0000000c060c7224 */ /* 0x040fe200078e020f */
[----:B------:R-:W-:Y:S01]  /*0ff0*/  IABS R15, R9 ;  /* 0x00000009000f7213 */ /* 0x000fe20000000000 */
[----:B------:R-:W-:Y:S01]  /*1000*/  @!P5 IMAD.MOV R8, RZ, RZ, -R8 ;  /* 0x000000ffff08d224 */ /* 0x000fe200078e0a08 */
[C---:B------:R-:W-:Y:S01]  /*1010*/  ISETP.GT.U32.AND P1, PT, R6.reuse, R10, PT ;  /* 0x0000000a0600720c */ /* 0x040fe20003f24070 */
[----:B------:R-:W-:Y:S01]  /*1020*/  @!P3 IMAD.IADD R11, R11, 0x1, -R6 ;  /* 0x000000010b0bb824 */ /* 0x000fe200078e0a06 */
[----:B------:R-:W-:Y:S01]  /*1030*/  ISETP.GT.U32.AND P5, PT, R6, R13, PT ;  /* 0x0000000d0600720c */ /* 0x000fe20003fa4070 */
[----:B------:R-:W-:Y:S01]  /*1040*/  IMAD.HI.U32 R14, R7, R15, RZ ;  /* 0x0000000f070e7227 */ /* 0x000fe200078e00ff */
[----:B------:R-:W-:-:S02]  /*1050*/  ISETP.GE.AND P3, PT, R9, RZ, PT ;  /* 0x000000ff0900720c */ /* 0x000fc40003f66270 */
[C---:B------:R-:W-:Y:S01]  /*1060*/  LOP3.LUT R100, R0.reuse, 0x1a, RZ, 0xfc, !PT ;  /* 0x0000001a00647812 */ /* 0x040fe200078efcff */
[----:B------:R-:W-:Y:S01]  /*1070*/  IMAD.MOV.U32 R9, RZ, RZ, R11 ;  /* 0x000000ffff097224 */ /* 0x000fe200078e000b */
[C---:B------:R-:W-:Y:S01]  /*1080*/  LOP3.LUT R96, R0.reuse, 0x12, RZ, 0xfc, !PT ;  /* 0x0000001200607812 */ /* 0x040fe200078efcff */
[----:B------:R-:W-:Y:S01]  /*1090*/  IMAD.HI.U32 R11, R7, R16, RZ ;  /* 0x00000010070b7227 */ /* 0x000fe200078e00ff */
[C---:B------:R-:W-:Y:S02]  /*10a0*/  LOP3.LUT R92, R0.reuse, 0x8, RZ, 0xfc, !PT ;  /* 0x00000008005c7812 */ /* 0x040fe400078efcff */
[C---:B------:R-:W-:Y:S01]  /*10b0*/  LOP3.LUT R94, R0.reuse, 0xc, RZ, 0xfc, !PT ;  /* 0x0000000c005e7812 */ /* 0x040fe200078efcff */
[----:B------:R-:W-:Y:S01]  /*10c0*/  IMAD.MOV R14, RZ, RZ, -R14 ;  /* 0x000000ffff0e7224 */ /* 0x000fe200078e0a0e */
[C---:B------:R-:W-:Y:S01]  /*10d0*/  LOP3.LUT R252, R0.reuse, 0x76, RZ, 0xfc, !PT ;  /* 0x0000007600fc7812 */ /* 0x040fe200078efcff */
[----:B------:R-:W-:Y:S01]  /*10e0*/  IMAD.MOV R17, RZ, RZ, -R11 ;  /* 0x000000ffff117224 */ /* 0x000fe200078e0a0b */
[----:B------:R-:W-:Y:S01]  /*10f0*/  LOP3.LUT R251, R0, 0x74, RZ, 0xfc, !PT ;  /* 0x0000007400fb7812 */ /* 0x000fe200078efcff */
[----:B------:R-:W-:Y:S01]  /*1100*/  IMAD R15, R6, R14, R15 ;  /* 0x0000000e060f7224 */ /* 0x000fe200078e020f */
[----:B------:R-:W-:Y:S01]  /*1110*/  LOP3.LUT R250, R0, 0x72, RZ, 0xfc, !PT ;  /* 0x0000007200fa7812 */ /* 0x000fe200078efcff */
[----:B------:R-:W-:Y:S01]  /*1120*/  @!P1 IMAD.IADD R10, R10, 0x1, -R6 ;  /* 0x000000010a0a9824 */ /* 0x000fe200078e0a06 */
[----:B------:R-:W-:Y:S01]  /*1130*/  ISETP.GE.AND P1, PT, R20, RZ, PT ;  /* 0x000000ff1400720c */ /* 0x000fe20003f26270 */
[----:B------:R-:W-:Y:S01]  /*1140*/  IMAD R14, R6, R17, R16 ;  /* 0x00000011060e7224 */ /* 0x000fe200078e0210 */
[----:B------:R-:W-:Y:S01]  /*1150*/  IABS R20, R25 ;  /* 0x0000001900147213 */ /* 0x000fe20000000000 */
[----:B------:R-:W-:Y:S01]  /*1160*/  @!P5 IMAD.IADD R13, R13, 0x1, -R6 ;  /* 0x000000010d0dd824 */ /* 0x000fe200078e0a06 */
[----:B------:R-:W-:Y:S01]  /*1170*/  LOP3.LUT R249, R0, 0x70, RZ, 0xfc, !PT ;  /* 0x0000007000f97812 */ /* 0x000fe200078efcff */
[----:B------:R-:W-:Y:S01]  /*1180*/  @!P4 IMAD.MOV R9, RZ, RZ, -R9 ;  /* 0x000000ffff09c224 */ /* 0x000fe200078e0a09 */
[C---:B------:R-:W-:Y:S01]  /*1190*/  ISETP.GT.U32.AND P4, PT, R6.reuse, R12, PT ;  /* 0x0000000c0600720c */ /* 0x040fe20003f84070 */
[----:B------:R-:W-:Y:S01]  /*11a0*/  @!P0 IMAD.MOV R10, RZ, RZ, -R10 ;  /* 0x000000ffff0a8224 */ /* 0x000fe200078e0a0a */
[C---:B------:R-:W-:Y:S01]  /*11b0*/  ISETP.GT.U32.AND P0, PT, R6.reuse, R14, PT ;  /* 0x0000000e0600720c */ /* 0x040fe20003f04070 */
[----:B------:R-:W-:Y:S01]  /*11c0*/  IMAD.HI.U32 R16, R7, R19, RZ ;  /* 0x0000001307107227 */ /* 0x000fe200078e00ff */
[----:B------:R-:W-:-:S02]  /*11d0*/  ISETP.GT.U32.AND P5, PT, R6, R13, PT ;  /* 0x0000000d0600720c */ /* 0x000fc40003fa4070 */
[C---:B------:R-:W-:Y:S01]  /*11e0*/  LOP3.LUT R248, R0.reuse, 0x6c, RZ, 0xfc, !PT ;  /* 0x0000006c00f87812 */ /* 0x040fe200078efcff */
[----:B------:R-:W-:Y:S01]  /*11f0*/  IMAD.MOV R16, RZ, RZ, -R16 ;  /* 0x000000ffff107224 */ /* 0x000fe200078e0a10 */
[C---:B------:R-:W-:Y:S01]  /*1200*/  LOP3.LUT R247, R0.reuse, 0x6a, RZ, 0xfc, !PT ;  /* 0x0000006a00f77812 */ /* 0x040fe200078efcff */
[----:B------:R-:W-:Y:S01]  /*1210*/  IMAD.HI.U32 R11, R7, R18, RZ ;  /* 0x00000012070b7227 */ /* 0x000fe200078e00ff */
[C---:B------:R-:W-:Y:S02]  /*1220*/  LOP3.LUT R246, R0.reuse, 0x68, RZ, 0xfc, !PT ;  /* 0x0000006800f67812 */ /* 0x040fe400078efcff */
[----:B------:R-:W-:Y:S01]  /*1230*/  LOP3.LUT R245, R0, 0x66, RZ, 0xfc, !PT ;  /* 0x0000006600f57812 */ /* 0x000fe200078efcff */
[--C-:B------:R-:W-:Y:S01]  /*1240*/  @!P4 IMAD.IADD R12, R12, 0x1, -R6.reuse ;  /* 0x000000010c0cc824 */ /* 0x100fe200078e0a06 */
[----:B------:R-:W-:Y:S01]  /*1250*/  LOP3.LUT R90, R0, 0x4, RZ, 0xfc, !PT ;  /* 0x00000004005a7812 */ /* 0x000fe200078efcff */
[----:B------:R-:W-:Y:S01]  /*1260*/  IMAD R16, R6, R16, R19 ;  /* 0x0000001006107224 */ /* 0x000fe200078e0213 */
[----:B------:R-:W-:Y:S01]  /*1270*/  IABS R19, R24 ;  /* 0x0000001800137213 */ /* 0x000fe20000000000 */
[--C-:B------:R-:W-:Y:S01]  /*1280*/  @!P0 IMAD.IADD R14, R14, 0x1, -R6.reuse ;  /* 0x000000010e0e8824 */ /* 0x100fe200078e0a06 */
[C---:B------:R-:W-:Y:S01]  /*1290*/  ISETP.GT.U32.AND P4, PT, R6.reuse, R12, PT ;  /* 0x0000000c0600720c */ /* 0x040fe20003f84070 */
[----:B------:R-:W-:Y:S01]  /*12a0*/  @!P5 IMAD.IADD R13, R13, 0x1, -R6 ;  /* 0x000000010d0dd824 */ /* 0x000fe200078e0a06 */
[C---:B------:R-:W-:Y:S01]  /*12b0*/  ISETP.GT.U32.AND P5, PT, R6.reuse, R15, PT ;  /* 0x0000000f0600720c */ /* 0x040fe20003fa4070 */
[----:B------:R-:W-:Y:S01]  /*12c0*/  IMAD.MOV R17, RZ, RZ, -R11 ;  /* 0x000000ffff117224 */ /* 0x000fe200078e0a0b */
[----:B------:R-:W-:Y:S01]  /*12d0*/  ISETP.GT.U32.AND P0, PT, R6, R14, PT ;  /* 0x0000000e0600720c */ /* 0x000fe20003f04070 */
[----:B------:R-:W-:-:S02]  /*12e0*/  IMAD.MOV.U32 R11, RZ, RZ, R13 ;  /* 0x000000ffff0b7224 */ /* 0x000fc400078e000d */
[----:B------:R-:W-:-:S04]  /*12f0*/  IMAD.HI.U32 R13, R7, R19, RZ ;  /* 0x00000013070d7227 */ /* 0x000fc800078e00ff */
[----:B------:R-:W-:Y:S02]  /*1300*/  IMAD.MOV R13, RZ, RZ, -R13 ;  /* 0x000000ffff0d7224 */ /* 0x000fe400078e0a0d */
[C---:B------:R-:W-:Y:S02]  /*1310*/  IMAD R17, R6.reuse, R17, R18 ;  /* 0x0000001106117224 */ /* 0x040fe400078e0212 */
[----:B------:R-:W-:Y:S02]  /*1320*/  IMAD R19, R6, R13, R19 ;  /* 0x0000000d06137224 */ /* 0x000fe400078e0213 */
[--C-:B------:R-:W-:Y:S01]  /*1330*/  @!P4 IMAD.IADD R12, R12, 0x1, -R6.reuse ;  /* 0x000000010c0cc824 */ /* 0x100fe200078e0a06 */
[----:B------:R-:W-:Y:S01]  /*1340*/  ISETP.GT.U32.AND P4, PT, R6, R17, PT ;  /* 0x000000110600720c */ /* 0x000fe20003f84070 */
[--C-:B------:R-:W-:Y:S01]  /*1350*/  @!P0 IMAD.IADD R14, R14, 0x1, -R6.reuse ;  /* 0x000000010e0e8824 */ /* 0x100fe200078e0a06 */
[----:B------:R-:W-:Y:S01]  /*1360*/  ISETP.GT.U32.AND P0, PT, R6, R19, PT ;  /* 0x000000130600720c */ /* 0x000fe20003f04070 */
[----:B------:R-:W-:Y:S01]  /*1370*/  @!P5 IMAD.IADD R15, R15, 0x1, -R6 ;  /* 0x000000010f0fd824 */ /* 0x000fe200078e0a06 */
[----:B------:R-:W-:Y:S01]  /*1380*/  @!P6 IADD3 R12, -R12, RZ, RZ ;  /* 0x000000ff0c0ce210 */ /* 0x000fe20007ffe1ff */
[----:B------:R-:W-:Y:S01]  /*1390*/  IMAD.HI.U32 R18, R7, R20, RZ ;  /* 0x0000001407127227 */ /* 0x000fe200078e00ff */
[----:B------:R-:W-:-:S02]  /*13a0*/  ISETP.GT.U32.AND P6, PT, R6, R16, PT ;  /* 0x000000100600720c */ /* 0x000fc40003fc4070 */
[C---:B------:R-:W-:Y:S01]  /*13b0*/  ISETP.GT.U32.AND P5, PT, R6.reuse, R15, PT ;  /* 0x0000000f0600720c */ /* 0x040fe20003fa4070 */
[----:B------:R-:W-:Y:S01]  /*13c0*/  @!P2 IMAD.MOV R11, RZ, RZ, -R11 ;  /* 0x000000ffff0ba224 */ /* 0x000fe200078e0a0b */
[----:B------:R-:W-:Y:S01]  /*13d0*/  ISETP.GE.AND P2, PT, R21, RZ, PT ;  /* 0x000000ff1500720c */ /* 0x000fe20003f46270 */
[----:B------:R-:W-:Y:S02]  /*13e0*/  IMAD.MOV R21, RZ, RZ, -R18 ;  /* 0x000000ffff157224 */ /* 0x000fe400078e0a12 */
[--C-:B------:R-:W-:Y:S02]  /*13f0*/  @!P4 IMAD.IADD R17, R17, 0x1, -R6.reuse ;  /* 0x000000011111c824 */ /* 0x100fe400078e0a06 */
[----:B------:R-:W-:Y:S02]  /*1400*/  @!P0 IMAD.IADD R19, R19, 0x1, -R6 ;  /* 0x0000000113138824 */ /* 0x000fe400078e0a06 */
[C---:B------:R-:W-:Y:S01]  /*1410*/  IMAD R18, R6.reuse, R21, R20 ;  /* 0x0000001506127224 */ /* 0x040fe200078e0214 */
[----:B------:R-:W-:Y:S01]  /*1420*/  ISETP.GT.U32.AND P4, PT, R6, R17, PT ;  /* 0x000000110600720c */ /* 0x000fe20003f84070 */
[--C-:B------:R-:W-:Y:S01]  /*1430*/  @!P6 IMAD.IADD R16, R16, 0x1, -R6.reuse ;  /* 0x000000011010e824 */ /* 0x100fe200078e0a06 */
[----:B------:R-:W-:Y:S01]  /*1440*/  ISETP.GT.U32.AND P0, PT, R6, R19, PT ;  /* 0x000000130600720c */ /* 0x000fe20003f04070 */
[----:B------:R-:W-:Y:S01]  /*1450*/  @!P5 IMAD.IADD R15, R15, 0x1, -R6 ;  /* 0x000000010f0fd824 */ /* 0x000fe200078e0a06 */
[----:B------:R-:W-:Y:S01]  /*1460*/  ISETP.GE.AND P6, PT, R24, RZ, PT ;  /* 0x000000ff1800720c */ /* 0x000fe20003fc6270 */
[----:B------:R-:W-:Y:S01]  /*1470*/  VIADD R20, R2, 0x33 ;  /* 0x0000003302147836 */ /* 0x000fe20000000000 */
[----:B------:R-:W-:Y:S01]  /*1480*/  ISETP.GE.AND P5, PT, R23, RZ, PT ;  /* 0x000000ff1700720c */ /* 0x000fe20003fa6270 */
[----:B------:R-:W-:-:S02]  /*1490*/  IMAD.MOV.U32 R13, RZ, RZ, R15 ;  /* 0x000000ffff0d7224 */ /* 0x000fc400078e000f */
[----:B------:R-:W-:-:S04]  /*14a0*/  IMAD.HI.U32 R15, R7, R22, RZ ;  /* 0x00000016070f7227 */ /* 0x000fc800078e00ff */
[----:B------:R-:W-:Y:S01]  /*14b0*/  @!P3 IMAD.MOV R13, RZ, RZ, -R13 ;  /* 0x000000ffff0db224 */ /* 0x000fe200078e0a0d */
[----:B------:R-:W-:Y:S01]  /*14c0*/  ISETP.GT.U32.AND P3, PT, R6, R16, PT ;  /* 0x000000100600720c */ /* 0x000fe20003f64070 */
[----:B------:R-:W-:Y:S02]  /*14d0*/  IMAD.MOV R15, RZ, RZ, -R15 ;  /* 0x000000ffff0f7224 */ /* 0x000fe400078e0a0f */
[--C-:B------:R-:W-:Y:S01]  /*14e0*/  @!P4 IMAD.IADD R17, R17, 0x1, -R6.reuse ;  /* 0x000000011111c824 */ /* 0x100fe200078e0a06 */
[----:B------:R-:W-:Y:S01]  /*14f0*/  ISETP.GE.AND P4, PT, R26, RZ, PT ;  /* 0x000000ff1a00720c */ /* 0x000fe20003f86270 */
[----:B------:R-:W-:Y:S01]  /*1500*/  @!P0 IMAD.IADD R19, R19, 0x1, -R6 ;  /* 0x0000000113138824 */ /* 0x000fe200078e0a06 */
[----:B------:R-:W-:Y:S01]  /*1510*/  IABS R26, R29 ;  /* 0x0000001d001a7213 */ /* 0x000fe20000000000 */
[----:B------:R-:W-:Y:S02]  /*1520*/  IMAD R21, R6, R15, R22 ;  /* 0x0000000f06157224 */ /* 0x000fe400078e0216 */
[----:B------:R-:W-:-:S02]  /*1530*/  IMAD.MOV.U32 R15, RZ, RZ, R17 ;  /* 0x000000ffff0f7224 */ /* 0x000fc400078e0011 */
[----:B------:R-:W-:Y:S02]  /*1540*/  IMAD.MOV.U32 R17, RZ, RZ, R19 ;  /* 0x000000ffff117224 */ /* 0x000fe400078e0013 */
[----:B------:R-:W-:Y:S01]  /*1550*/  @!P3 IMAD.IADD R16, R16, 0x1, -R6 ;  /* 0x000000011010b824 */ /* 0x000fe200078e0a06 */
[C---:B------:R-:W-:Y:S01]  /*1560*/  ISETP.GT.U32.AND P3, PT, R6.reuse, R18, PT ;  /* 0x000000120600720c */ /* 0x040fe20003f64070 */
[----:B------:R-:W-:Y:S01]  /*1570*/  @!P6 IMAD.MOV R17, RZ, RZ, -R17 ;  /* 0x000000ffff11e224 */ /* 0x000fe200078e0a11 */
[----:B------:R-:W-:Y:S01]  /*1580*/  ISETP.GT.U32.AND P6, PT, R6, R21, PT ;  /* 0x000000150600720c */ /* 0x000fe20003fc4070 */
[----:B------:R-:W-:Y:S01]  /*1590*/  @!P2 IMAD.MOV R15, RZ, RZ, -R15 ;  /* 0x000000ffff0fa224 */ /* 0x000fe200078e0a0f */
[----:B------:R-:W-:Y:S01]  /*15a0*/  ISETP.GE.AND P2, PT, R20, RZ, PT ;  /* 0x000000ff1400720c */ /* 0x000fe20003f46270 */
[C---:B------:R-:W-:Y:S01]  /*15b0*/  VIADD R22, R2.reuse, 0x32 ;  /* 0x0000003202167836 */ /* 0x040fe20000000000 */
[----:B------:R-:W-:Y:S01]  /*15c0*/  IABS R20, R20 ;  /* 0x0000001400147213 */ /* 0x000fe20000000000 */
[----:B------:R-:W-:Y:S01]  /*15d0*/  VIADD R23, R2, 0x31 ;  /* 0x0000003102177836 */ /* 0x000fe20000000000 */
[----:B------:R-:W-:Y:S01]  /*15e0*/  @!P5 IADD3 R16, -R16, RZ, RZ ;  /* 0x000000ff1010d210 */ /* 0x000fe20007ffe1ff */
[----:B------:R-:W-:Y:S01]  /*15f0*/  @!P1 IMAD.MOV R14, RZ, RZ, -R14 ;  /* 0x000000ffff0e9224 */ /* 0x000fe200078e0a0e */
[----:B------:R-:W-:Y:S01]  /*1600*/  ISETP.GE.AND P5, PT, R22, RZ, PT ;  /* 0x000000ff1600720c */ /* 0x000fe20003fa6270 */
[----:B------:R-:W-:Y:S01]  /*1610*/  IMAD.HI.U32 R19, R7, R20, RZ ;  /* 0x0000001407137227 */ /* 0x000fe200078e00ff */
[----:B------:R-:W-:-:S02]  /*1620*/  IABS R22, R22 ;  /* 0x0000001600167213 */ /* 0x000fc40000000000 */
[----:B------:R-:W-:Y:S01]  /*1630*/  ISETP.GE.AND P1, PT, R25, RZ, PT ;  /* 0x000000ff1900720c */ /* 0x000fe20003f26270 */
[----:B------:R-:W-:Y:S01]  /*1640*/  IMAD.MOV R19, RZ, RZ, -R19 ;  /* 0x000000ffff137224 */ /* 0x000fe200078e0a13 */
[----:B------:R-:W-:Y:S01]  /*1650*/  ISETP.GE.AND P0, PT, R23, RZ, PT ;  /* 0x000000ff1700720c */ /* 0x000fe20003f06270 */
[----:B------:R-:W-:Y:S01]  /*1660*/  @!P6 IMAD.IADD R21, R21, 0x1, -R6 ;  /* 0x000000011515e824 */ /* 0x000fe200078e0a06 */
[----:B------:R-:W-:Y:S01]  /*1670*/  IABS R25, R23 ;  /* 0x0000001700197213 */ /* 0x000fe20000000000 */
[----:B------:R-:W-:Y:S02]  /*1680*/  IMAD.MOV.U32 R23, RZ, RZ, R22 ;  /* 0x000000ffff177224 */ /* 0x000fe400078e0016 */
[C---:B------:R-:W-:Y:S01]  /*1690*/  IMAD R20, R6.reuse, R19, R20 ;  /* 0x0000001306147224 */ /* 0x040fe200078e0214 */
[----:B------:R-:W-:Y:S01]  /*16a0*/  ISETP.GT.U32.AND P6, PT, R6, R21, PT ;  /* 0x000000150600720c */ /* 0x000fe20003fc4070 */
[----:B------:R-:W-:-:S04]  /*16b0*/  IMAD.HI.U32 R19, R7, R23, RZ ;  /* 0x0000001707137227 */ /* 0x000fc800078e00ff */
[----:B------:R-:W-:Y:S02]  /*16c0*/  IMAD.MOV R24, RZ, RZ, -R19 ;  /* 0x000000ffff187224 */ /* 0x000fe400078e0a13 */
[----:B------:R-:W-:-:S04]  /*16d0*/  IMAD.HI.U32 R19, R7, R26, RZ ;  /* 0x0000001a07137227 */ /* 0x000fc800078e00ff */
[----:B------:R-:W-:-:S04]  /*16e0*/  IMAD.HI.U32 R22, R7, R25, RZ ;  /* 0x0000001907167227 */ /* 0x000fc800078e00ff */
[----:B------:R-:W-:Y:S01]  /*16f0*/  IMAD R23, R6, R24, R23 ;  /* 0x0000001806177224 */ /* 0x000fe200078e0217 */
[----:B------:R-:W-:Y:S01]  /*1700*/  IABS R24, R32 ;  /* 0x0000002000187213 */ /* 0x000fe20000000000 */
[----:B------:R-:W-:Y:S02]  /*1710*/  IMAD.MOV R27, RZ, RZ, -R19 ;  /* 0x000000ffff1b7224 */ /* 0x000fe400078e0a13 */
[----:B------:R-:W-:Y:S02]  /*1720*/  @!P3 IMAD.IADD R18, R18, 0x1, -R6 ;  /* 0x000000011212b824 */ /* 0x000fe400078e0a06 */
[----:B------:R-:W-:-:S03]  /*1730*/  IMAD.HI.U32 R19, R7, R28, RZ ;  /* 0x0000001c07137227 */ /* 0x000fc600078e00ff */
[C---:B------:R-:W-:Y:S01]  /*1740*/  ISETP.GT.U32.AND P3, PT, R6.reuse, R18, PT ;  /* 0x000000120600720c */ /* 0x040fe20003f64070 */
[----:B------:R-:W-:Y:S02]  /*1750*/  IMAD.MOV R22, RZ, RZ, -R22 ;  /* 0x000000ffff167224 */ /* 0x000fe400078e0a16 */
[----:B------:R-:W-:Y:S01]  /*1760*/  @!P6 IMAD.IADD R21, R21, 0x1, -R6 ;  /* 0x000000011515e824 */ /* 0x000fe200078e0a06 */
[C---:B------:R-:W-:Y:S01]  /*1770*/  ISETP.GT.U32.AND P6, PT, R6.reuse, R23, PT ;  /* 0x000000170600720c */ /* 0x040fe20003fc4070 */
[----:B------:R-:W-:Y:S02]  /*1780*/  IMAD.MOV R19, RZ, RZ, -R19 ;  /* 0x000000ffff137224 */ /* 0x000fe400078e0a13 */
[C---:B------:R-:W-:Y:S02]  /*1790*/  IMAD R22, R6.reuse, R22, R25 ;  /* 0x0000001606167224 */ /* 0x040fe400078e0219 */
[----:B------:R-:W-:Y:S02]  /*17a0*/  IMAD R25, R6, R27, R26 ;  /* 0x0000001b06197224 */ /* 0x000fe400078e021a */
[----:B------:R-:W-:-:S02]  /*17b0*/  IMAD.MOV.U32 R27, RZ, RZ, R24 ;  /* 0x000000ffff1b7224 */ /* 0x000fc400078e0018 */
[C---:B------:R-:W-:Y:S02]  /*17c0*/  IMAD R24, R6.reuse, R19, R28 ;  /* 0x0000001306187224 */ /* 0x040fe400078e021c */
[----:B------:R-:W-:Y:S01]  /*17d0*/  IMAD.MOV.U32 R19, RZ, RZ, R21 ;  /* 0x000000ffff137224 */ /* 0x000fe200078e0015 */
[----:B------:R-:W-:Y:S01]  /*17e0*/  IABS R21, R33 ;  /* 0x0000002100157213 */ /* 0x000fe20000000000 */
[--C-:B------:R-:W-:Y:S01]  /*17f0*/  @!P6 IMAD.IADD R23, R23, 0x1, -R6.reuse ;  /* 0x000000011717e824 */ /* 0x100fe200078e0a06 */
[C---:B------:R-:W-:Y:S01]  /*1800*/  ISETP.GT.U32.AND P6, PT, R6.reuse, R24, PT ;  /* 0x000000180600720c */ /* 0x040fe20003fc4070 */
[----:B------:R-:W-:Y:S01]  /*1810*/  @!P4 IMAD.MOV R19, RZ, RZ, -R19 ;  /* 0x000000ffff13c224 */ /* 0x000fe200078e0a13 */
[----:B------:R-:W-:Y:S01]  /*1820*/  ISETP.GT.U32.AND P4, PT, R6, R25, PT ;  /* 0x000000190600720c */ /* 0x000fe20003f84070 */
[----:B------:R-:W-:Y:S01]  /*1830*/  @!P3 IMAD.IADD R18, R18, 0x1, -R6 ;  /* 0x000000011212b824 */ /* 0x000fe200078e0a06 */
[----:B------:R-:W-:Y:S01]  /*1840*/  ISETP.GT.U32.AND P3, PT, R6, R20, PT ;  /* 0x000000140600720c */ /* 0x000fe20003f64070 */
[----:B------:R-:W-:-:S03]  /*1850*/  IMAD.HI.U32 R26, R7, R27, RZ ;  /* 0x0000001b071a7227 */ /* 0x000fc600078e00ff */
[----:B------:R-:W-:Y:S01]  /*1860*/  @!P1 IADD3 R18, -R18, RZ, RZ ;  /* 0x000000ff12129210 */ /* 0x000fe20007ffe1ff */
[----:B------:R-:W-:Y:S01]  /*1870*/  IMAD.MOV R26, RZ, RZ, -R26 ;  /* 0x000000ffff1a7224 */ /* 0x000fe200078e0a1a */
[----:B------:R-:W-:Y:S01]  /*1880*/  ISETP.GT.U32.AND P1, PT, R6, R22, PT ;  /* 0x000000160600720c */ /* 0x000fe20003f24070 */
[----:B------:R-:W-:-:S04]  /*1890*/  IMAD.HI.U32 R28, R7, R30, RZ ;  /* 0x0000001e071c7227 */ /* 0x000fc800078e00ff */
[--C-:B------:R-:W-:Y:S02]  /*18a0*/  @!P4 IMAD.IADD R25, R25, 0x1, -R6.reuse ;  /* 0x000000011919c824 */ /* 0x100fe400078e0a06 */
[----:B------:R-:W-:Y:S02]  /*18b0*/  IMAD R27, R6, R26, R27 ;  /* 0x0000001a061b7224 */ /* 0x000fe400078e021b */
[----:B------:R-:W-:Y:S02]  /*18c0*/  IMAD.MOV.U32 R26, RZ, RZ, R21 ;  /* 0x000000ffff1a7224 */ /* 0x000fe400078e0015 */
[--C-:B------:R-:W-:Y:S01]  /*18d0*/  @!P6 IMAD.IADD R24, R24, 0x1, -R6.reuse ;  /* 0x000000011818e824 */ /* 0x100fe200078e0a06 */
[----:B------:R-:W-:Y:S01]  /*18e0*/  ISETP.GT.U32.AND P6, PT, R6, R25, PT ;  /* 0x000000190600720c */ /* 0x000fe20003fc4070 */
[----:B------:R-:W-:Y:S02]  /*18f0*/  @!P3 IMAD.IADD R20, R20, 0x1, -R6 ;  /* 0x000000011414b824 */ /* 0x000fe400078e0a06 */
[----:B------:R-:W-:-:S03]  /*1900*/  IMAD.HI.U32 R21, R7, R26, RZ ;  /* 0x0000001a07157227 */ /* 0x000fc600078e00ff */
[----:B------:R-:W-:Y:S01]  /*1910*/  ISETP.GT.U32.AND P3, PT, R6, R20, PT ;  /* 0x000000140600720c */ /* 0x000fe20003f64070 */
[----:B------:R-:W-:Y:S02]  /*1920*/  IMAD.MOV R21, RZ, RZ, -R21 ;  /* 0x000000ffff157224 */ /* 0x000fe400078e0a15 */
[----:B------:R-:W-:Y:S01]  /*1930*/  @!P1 IMAD.IADD R22, R22, 0x1, -R6 ;  /* 0x0000000116169824 */ /* 0x000fe200078e0a06 */
[C---:B------:R-:W-:Y:S01]  /*1940*/  ISETP.GT.U32.AND P1, PT, R6.reuse, R23, PT ;  /* 0x000000170600720c */ /* 0x040fe20003f24070 */
[C---:B------:R-:W-:Y:S02]  /*1950*/  IMAD R26, R6.reuse, R21, R26 ;  /* 0x00000015061a7224 */ /* 0x040fe400078e021a */
[----:B------:R-:W-:Y:S01]  /*1960*/  @!P6 IMAD.IADD R25, R25, 0x1, -R6 ;  /* 0x000000011919e824 */ /* 0x000fe200078e0a06 */
[----:B------:R-:W-:Y:S01]  /*1970*/  ISETP.GT.U32.AND P4, PT, R6, R22, PT ;  /* 0x000000160600720c */ /* 0x000fe20003f84070 */
[----:B------:R-:W-:Y:S01]  /*1980*/  VIADD R60, R2, 0x6 ;  /* 0x00000006023c7836 */ /* 0x000fe20000000000 */
[----:B------:R-:W-:Y:S01]  /*1990*/  ISETP.GT.U32.AND P6, PT, R6, R26, PT ;  /* 0x0000001a0600720c */ /* 0x000fe20003fc4070 */
[----:B------:R-:W-:-:S02]  /*19a0*/  VIADD R64, R2, 0x4 ;  /* 0x0000000402407836 */ /* 0x000fc40000000000 */
[--C-:B------:R-:W-:Y:S01]  /*19b0*/  @!P3 IMAD.IADD R20, R20, 0x1, -R6.reuse ;  /* 0x000000011414b824 */ /* 0x100fe200078e0a06 */
[----:B------:R-:W-:Y:S01]  /*19c0*/  ISETP.GE.AND P3, PT, R29, RZ, PT ;  /* 0x000000ff1d00720c */ /* 0x000fe20003f66270 */
[----:B------:R-:W-:Y:S01]  /*19d0*/  VIADD R62, R2, 0x5 ;  /* 0x00000005023e7836 */ /* 0x000fe20000000000 */
[----:B------:R-:W-:Y:S01]  /*19e0*/  IABS R29, R34 ;  /* 0x00000022001d7213 */ /* 0x000fe20000000000 */
[----:B------:R-:W-:Y:S01]  /*19f0*/  @!P1 IMAD.IADD R23, R23, 0x1, -R6 ;  /* 0x0000000117179824 */ /* 0x000fe200078e0a06 */
[C---:B------:R-:W-:Y:S01]  /*1a00*/  ISETP.GT.U32.AND P1, PT, R6.reuse, R27, PT ;  /* 0x0000001b0600720c */ /* 0x040fe20003f24070 */
[----:B------:R-:W-:Y:S01]  /*1a10*/  @!P2 IMAD.MOV R20, RZ, RZ, -R20 ;  /* 0x000000ffff14a224 */ /* 0x000fe200078e0a14 */
[----:B------:R-:W-:Y:S01]  /*1a20*/  ISETP.GT.U32.AND P2, PT, R6, R24, PT ;  /* 0x000000180600720c */ /* 0x000fe20003f44070 */
[--C-:B------:R-:W-:Y:S01]  /*1a30*/  @!P4 IMAD.IADD R22, R22, 0x1, -R6.reuse ;  /* 0x000000011616c824 */ /* 0x100fe200078e0a06 */
[----:B------:R-:W-:Y:S01]  /*1a40*/  ISETP.GE.AND P4, PT, R31, RZ, PT ;  /* 0x000000ff1f00720c */ /* 0x000fe20003f86270 */
[----:B------:R-:W-:Y:S01]  /*1a50*/  @!P6 IMAD.IADD R26, R26, 0x1, -R6 ;  /* 0x000000011a1ae824 */ /* 0x000fe200078e0a06 */
[----:B------:R-:W-:Y:S01]  /*1a60*/  IABS R91, R60 ;  /* 0x0000003c005b7213 */ /* 0x000fe20000000000 */
[----:B------:R-:W-:Y:S01]  /*1a70*/  IMAD.HI.U32 R21, R7, R29, RZ ;  /* 0x0000001d07157227 */ /* 0x000fe200078e00ff */
[----:B------:R-:W-:-:S02]  /*1a80*/  IABS R95, R64 ;  /* 0x00000040005f7213 */ /* 0x000fc40000000000 */
[----:B------:R-:W-:Y:S01]  /*1a90*/  IABS R93, R62 ;  /* 0x0000003e005d7213 */ /* 0x000fe20000000000 */
[----:B------:R-:W-:Y:S01]  /*1aa0*/  @!P0 IMAD.MOV R22, RZ, RZ, -R22 ;  /* 0x000000ffff168224 */ /* 0x000fe200078e0a16 */
[----:B------:R-:W-:Y:S01]  /*1ab0*/  ISETP.GT.U32.AND P0, PT, R6, R26, PT ;  /* 0x0000001a0600720c */ /* 0x000fe20003f04070 */
[----:B------:R-:W-:Y:S02]  /*1ac0*/  IMAD.MOV R21, RZ, RZ, -R21 ;  /* 0x000000ffff157224 */ /* 0x000fe400078e0a15 */
[--C-:B------:R-:W-:Y:S01]  /*1ad0*/  @!P1 IMAD.IADD R27, R27, 0x1, -R6.reuse ;  /* 0x000000011b1b9824 */ /* 0x100fe200078e0a06 */
[----:B------:R-:W-:Y:S01]  /*1ae0*/  ISETP.GE.AND P1, PT, R33, RZ, PT ;  /* 0x000000ff2100720c */ /* 0x000fe20003f26270 */
[----:B------:R-:W-:Y:S01]  /*1af0*/  @!P2 IMAD.IADD R24, R24, 0x1, -R6 ;  /* 0x000000011818a824 */ /* 0x000fe200078e0a06 */
[----:B------:R-:W-:Y:S01]  /*1b00*/  ISETP.GE.AND P2, PT, R32, RZ, PT ;  /* 0x000000ff2000720c */ /* 0x000fe20003f46270 */
[----:B------:R-:W-:Y:S01]  /*1b10*/  IMAD.MOV R31, RZ, RZ, -R28 ;  /* 0x000000ffff1f7224 */ /* 0x000fe200078e0a1c */
[----:B------:R-:W-:Y:S01]  /*1b20*/  IADD3 R33, R2, 0x2a, RZ ;  /* 0x0000002a02217810 */ /* 0x000fe20007ffe0ff */
[C---:B------:R-:W-:Y:S01]  /*1b30*/  IMAD R29, R6.reuse, R21, R29 ;  /* 0x00000015061d7224 */ /* 0x040fe200078e021d */
[----:B------:R-:W-:Y:S01]  /*1b40*/  IABS R32, R36 ;  /* 0x0000002400207213 */ /* 0x000fe20000000000 */
[----:B------:R-:W-:Y:S01]  /*1b50*/  IMAD.MOV.U32 R21, RZ, RZ, R23 ;  /* 0x000000ffff157224 */ /* 0x000fe200078e0017 */
[C---:B------:R-:W-:Y:S01]  /*1b60*/  ISETP.GT.U32.AND P6, PT, R6.reuse, R27, PT ;  /* 0x0000001b0600720c */ /* 0x040fe20003fc4070 */
[C---:B------:R-:W-:Y:S01]  /*1b70*/  IMAD R28, R6.reuse, R31, R30 ;  /* 0x0000001f061c7224 */ /* 0x040fe200078e021e */
[----:B------:R-:W-:Y:S01]  /*1b80*/  IABS R31, R33 ;  /* 0x00000021001f7213 */ /* 0x000fe20000000000 */
[----:B------:R-:W-:Y:S01]  /*1b90*/  @!P5 IMAD.MOV R21, RZ, RZ, -R21 ;  /* 0x000000ffff15d224 */ /* 0x000fe200078e0a15 */
[----:B------:R-:W-:Y:S01]  /*1ba0*/  ISETP.GT.U32.AND P5, PT, R6, R29, PT ;  /* 0x0000001d0600720c */ /* 0x000fe20003fa4070 */
[----:B------:R-:W-:-:S04]  /*1bb0*/  IMAD.HI.U32 R30, R7, R32, RZ ;  /* 0x00000020071e7227 */ /* 0x000fc800078e00ff */
[----:B------:R-:W-:Y:S01]  /*1bc0*/  @!P4 IMAD.MOV R24, RZ, RZ, -R24 ;  /* 0x000000ffff18c224 */ /* 0x000fe200078e0a18 */
[----:B------:R-:W-:Y:S01]  /*1bd0*/  ISETP.GT.U32.AND P4, PT, R6, R28, PT ;  /* 0x0000001c0600720c */ /* 0x000fe20003f84070 */
[----:B------:R-:W-:Y:S01]  /*1be0*/  @!P0 IMAD.IADD R26, R26, 0x1, -R6 ;  /* 0x000000011a1a8824 */ /* 0x000fe200078e0a06 */
[----:B------:R-:W-:Y:S01]  /*1bf0*/  ISETP.GE.AND P0, PT, R33, RZ, PT ;  /* 0x000000ff2100720c */ /* 0x000fe20003f06270 */
[----:B------:R-:W-:Y:S02]  /*1c00*/  IMAD.MOV.U32 R23, RZ, RZ, R25 ;  /* 0x000000ffff177224 */ /* 0x000fe400078e0019 */
[----:B------:R-:W-:Y:S01]  /*1c10*/  IMAD.HI.U32 R25, R7, R31, RZ ;  /* 0x0000001f07197227 */ /* 0x000fe200078e00ff */
[----:B------:R-:W-:-:S03]  /*1c20*/  @!P1 IADD3 R26, -R26, RZ, RZ ;  /* 0x000000ff1a1a9210 */ /* 0x000fc60007ffe1ff */
[----:B------:R-:W-:Y:S02]  /*1c30*/  IMAD.MOV R33, RZ, RZ, -R30 ;  /* 0x000000ffff217224 */ /* 0x000fe400078e0a1e */
[----:B------:R-:W-:Y:S02]  /*1c40*/  IMAD.MOV R25, RZ, RZ, -R25 ;  /* 0x000000ffff197224 */ /* 0x000fe400078e0a19 */
[C---:B------:R-:W-:Y:S02]  /*1c50*/  IMAD R30, R6.reuse, R33, R32 ;  /* 0x00000021061e7224 */ /* 0x040fe400078e0220 */
[----:B------:R-:W-:Y:S01]  /*1c60*/  @!P6 IMAD.IADD R27, R27, 0x1, -R6 ;  /* 0x000000011b1be824 */ /* 0x000fe200078e0a06 */
[----:B------:R-:W-:Y:S01]  /*1c70*/  ISETP.GE.AND P6, PT, R35, RZ, PT ;  /* 0x000000ff2300720c */ /* 0x000fe20003fc6270 */
[C---:B------:R-:W-:Y:S01]  /*1c80*/  IMAD R31, R6.reuse, R25, R31 ;  /* 0x00000019061f7224 */ /* 0x040fe200078e021f */
[----:B------:R-:W-:Y:S01]  /*1c90*/  ISETP.GT.U32.AND P1, PT, R6, R30, PT ;  /* 0x0000001e0600720c */ /* 0x000fe20003f24070 */
[----:B------:R-:W-:-:S02]  /*1ca0*/  VIADD R35, R2, 0x28 ;  /* 0x0000002802237836 */ /* 0x000fc40000000000 */
[----:B------:R-:W-:Y:S02]  /*1cb0*/  IMAD.MOV.U32 R25, RZ, RZ, R27 ;  /* 0x000000ffff197224 */ /* 0x000fe400078e001b */
[--C-:B------:R-:W-:Y:S02]  /*1cc0*/  @!P5 IMAD.IADD R29, R29, 0x1, -R6.reuse ;  /* 0x000000011d1dd824 */ /* 0x100fe400078e0a06 */
[----:B------:R-:W-:Y:S01]  /*1cd0*/  @!P3 IMAD.MOV R23, RZ, RZ, -R23 ;  /* 0x000000ffff17b224 */ /* 0x000fe200078e0a17 */
[----:B------:R-:W-:Y:S01]  /*1ce0*/  ISETP.GE.AND P3, PT, R34, RZ, PT ;  /* 0x000000ff2200720c */ /* 0x000fe20003f66270 */
[--C-:B------:R-:W-:Y:S01]  /*1cf0*/  @!P4 IMAD.IADD R28, R28, 0x1, -R6.reuse ;  /* 0x000000011c1cc824 */ /* 0x100fe200078e0a06 */
[----:B------:R-:W-:Y:S01]  /*1d00*/  IABS R34, R35 ;  /* 0x0000002300227213 */ /* 0x000fe20000000000 */
[----:B------:R-:W-:Y:S01]  /*1d10*/  @!P2 IMAD.MOV R25, RZ, RZ, -R25 ;  /* 0x000000ffff19a224 */ /* 0x000fe200078e0a19 */
[----:B------:R-:W-:Y:S01]  /*1d20*/  ISETP.GT.U32.AND P2, PT, R6, R31, PT ;  /* 0x0000001f0600720c */ /* 0x000fe20003f44070 */
[----:B------:R-:W-:Y:S01]  /*1d30*/  @!P1 IMAD.IADD R30, R30, 0x1, -R6 ;  /* 0x000000011e1e9824 */ /* 0x000fe200078e0a06 */
[C---:B------:R-:W-:Y:S01]  /*1d40*/  ISETP.GT.U32.AND P5, PT, R6.reuse, R29, PT ;  /* 0x0000001d0600720c */ /* 0x040fe20003fa4070 */
[----:B------:R-:W-:Y:S01]  /*1d50*/  IMAD.MOV.U32 R33, RZ, RZ, R34 ;  /* 0x000000ffff217224 */ /* 0x000fe200078e0022 */
[----:B------:R-:W-:Y:S01]  /*1d60*/  ISETP.GT.U32.AND P4, PT, R6, R28, PT ;  /* 0x0000001c0600720c */ /* 0x000fe20003f84070 */
[----:B------:R-:W-:Y:S01]  /*1d70*/  VIADD R66, R2, 0x1 ;  /* 0x0000000102427836 */ /* 0x000fe20000000000 */
[----:B------:R-:W-:Y:S01]  /*1d80*/  IABS R34, R37 ;  /* 0x0000002500227213 */ /* 0x000fe20000000000 */
[----:B------:R-:W-:Y:S01]  /*1d90*/  IMAD.HI.U32 R27, R7, R33, RZ ;  /* 0x00000021071b7227 */ /* 0x000fe200078e00ff */
[----:B------:R-:W-:-:S02]  /*1da0*/  ISETP.GT.U32.AND P1, PT, R6, R30, PT ;  /* 0x0000001e0600720c */ /* 0x000fc40003f24070 */
[----:B------:R-:W-:Y:S01]  /*1db0*/  IABS R101, R66 ;  /* 0x0000004200657213 */ /* 0x000fe20000000000 */
[----:B------:R-:W-:Y:S02]  /*1dc0*/  IMAD.MOV R27, RZ, RZ, -R27 ;  /* 0x000000ffff1b7224 */ /* 0x000fe400078e0a1b */
[--C-:B------:R-:W-:Y:S02]  /*1dd0*/  @!P2 IMAD.IADD R31, R31, 0x1, -R6.reuse ;  /* 0x000000011f1fa824 */ /* 0x100fe400078e0a06 */
[--C-:B------:R-:W-:Y:S01]  /*1de0*/  @!P5 IMAD.IADD R29, R29, 0x1, -R6.reuse ;  /* 0x000000011d1dd824 */ /* 0x100fe200078e0a06 */
[----:B------:R-:W-:Y:S01]  /*1df0*/  ISETP.GE.AND P5, PT, R36, RZ, PT ;  /* 0x000000ff2400720c */ /* 0x000fe20003fa6270 */
[----:B------:R-:W-:Y:S01]  /*1e00*/  IMAD.HI.U32 R32, R7, R34, RZ ;  /* 0x0000002207207227 */ /* 0x000fe200078e00ff */
[----:B------:R-:W-:Y:S02]  /*1e10*/  ISETP.GT.U32.AND P2, PT, R6, R31, PT ;  /* 0x0000001f0600720c */ /* 0x000fe40003f44070 */
[----:B------:R-:W-:Y:S01]  /*1e20*/  IABS R36, R38 ;  /* 0x0000002600247213 */ /* 0x000fe20000000000 */
[----:B------:R-:W-:Y:S01]  /*1e30*/  @!P4 IMAD.IADD R28, R28, 0x1, -R6 ;  /* 0x000000011c1cc824 */ /* 0x000fe200078e0a06 */
[----:B------:R-:W-:Y:S01]  /*1e40*/  ISETP.GE.AND P4, PT, R35, RZ, PT ;  /* 0x000000ff2300720c */ /* 0x000fe20003f86270 */
[----:B------:R-:W-:-:S02]  /*1e50*/  IMAD R33, R6, R27, R33 ;  /* 0x0000001b06217224 */ /* 0x000fc400078e0221 */
[----:B------:R-:W-:Y:S02]  /*1e60*/  IMAD.MOV.U32 R27, RZ, RZ, R29 ;  /* 0x000000ffff1b7224 */ /* 0x000fe400078e001d */
[----:B------:R-:W-:Y:S02]  /*1e70*/  IMAD.MOV R35, RZ, RZ, -R32 ;  /* 0x000000ffff237224 */ /* 0x000fe400078e0a20 */
[----:B------:R-:W-:Y:S01]  /*1e80*/  @!P3 IMAD.MOV R27, RZ, RZ, -R27 ;  /* 0x000000ffff1bb224 */ /* 0x000fe200078e0a1b */
[C---:B------:R-:W-:Y:S01]  /*1e90*/  ISETP.GT.U32.AND P3, PT, R6.reuse, R33, PT ;  /* 0x000000210600720c */ /* 0x040fe20003f64070 */
[----:B------:R-:W-:Y:S02]  /*1ea0*/  IMAD R32, R6, R35, R34 ;  /* 0x0000002306207224 */ /* 0x000fe400078e0222 */
[----:B------:R-:W-:-:S04]  /*1eb0*/  IMAD.HI.U32 R29, R7, R36, RZ ;  /* 0x00000024071d7227 */ /* 0x000fc800078e00ff */
[--C-:B------:R-:W-:Y:S01]  /*1ec0*/  @!P1 IMAD.IADD R30, R30, 0x1, -R6.reuse ;  /* 0x000000011e1e9824 */ /* 0x100fe200078e0a06 */
[----:B------:R-:W-:Y:S01]  /*1ed0*/  ISETP.GT.U32.AND P1, PT, R6, R32, PT ;  /* 0x000000200600720c */ /* 0x000fe20003f24070 */
[----:B------:R-:W-:Y:S02]  /*1ee0*/  IMAD.MOV R29, RZ, RZ, -R29 ;  /* 0x000000ffff1d7224 */ /* 0x000fe400078e0a1d */
[----:B------:R-:W-:Y:S01]  /*1ef0*/  @!P2 IMAD.IADD R31, R31, 0x1, -R6 ;  /* 0x000000011f1fa824 */ /* 0x000fe200078e0a06 */
[----:B------:R-:W-:Y:S01]  /*1f00*/  ISETP.GE.AND P2, PT, R38, RZ, PT ;  /* 0x000000ff2600720c */ /* 0x000fe20003f46270 */
[----:B------:R-:W-:Y:S01]  /*1f10*/  IMAD R35, R6, R29, R36 ;  /* 0x0000001d06237224 */ /* 0x000fe200078e0224 */
[----:B------:R-:W-:Y:S01]  /*1f20*/  @!P5 IADD3 R30, -R30, RZ, RZ ;  /* 0x000000ff1e1ed210 */ /* 0x000fe20007ffe1ff */
[----:B------:R-:W-:Y:S02]  /*1f30*/  VIADD R34, R2, 0x25 ;  /* 0x0000002502227836 */ /* 0x000fe40000000000 */
[----:B------:R-:W-:-:S02]  /*1f40*/  IMAD.MOV.U32 R29, RZ, RZ, R31 ;  /* 0x000000ffff1d7224 */ /* 0x000fc400078e001f */
[--C-:B------:R-:W-:Y:S02]  /*1f50*/  @!P3 IMAD.IADD R33, R33, 0x1, -R6.reuse ;  /* 0x000000012121b824 */ /* 0x100fe400078e0a06 */
[----:B------:R-:W-:Y:S01]  /*1f60*/  @!P0 IMAD.MOV R29, RZ, RZ, -R29 ;  /* 0x000000ffff1d8224 */ /* 0x000fe200078e0a1d */
[----:B------:R-:W-:Y:S01]  /*1f70*/  ISETP.GE.AND P0, PT, R34, RZ, PT ;  /* 0x000000ff2200720c */ /* 0x000fe20003f06270 */
[----:B------:R-:W-:Y:S01]  /*1f80*/  VIADD R31, R2, 0x24 ;  /* 0x00000024021f7836 */ /* 0x000fe20000000000 */
[----:B------:R-:W-:Y:S01]  /*1f90*/  IABS R34, R34 ;  /* 0x0000002200227213 */ /* 0x000fe20000000000 */
[----:B------:R-:W-:Y:S01]  /*1fa0*/  @!P1 IMAD.IADD R32, R32, 0x1, -R6 ;  /* 0x0000000120209824 */ /* 0x000fe200078e0a06 */
[----:B------:R-:W-:Y:S01]  /*1fb0*/  ISETP.GT.U32.AND P3, PT, R6, R33, PT ;  /* 0x000000210600720c */ /* 0x000fe20003f64070 */
[----:B------:R-:W-:Y:S01]  /*1fc0*/  @!P6 IMAD.MOV R28, RZ, RZ, -R28 ;  /* 0x000000ffff1ce224 */ /* 0x000fe200078e0a1c */
[----:B------:R-:W-:Y:S01]  /*1fd0*/  ISETP.GE.AND P5, PT, R31, RZ, PT ;  /* 0x000000ff1f00720c */ /* 0x000fe20003fa6270 */
[----:B------:R-:W-:Y:S01]  /*1fe0*/  IMAD.HI.U32 R36, R7, R39, RZ ;  /* 0x0000002707247227 */ /* 0x000fe200078e00ff */
[----:B------:R-:W-:-:S02]  /*1ff0*/  IABS R38, R31 ;  /* 0x0000001f00267213 */ /* 0x000fc40000000000 */
[----:B------:R-:W-:Y:S01]  /*2000*/  ISETP.GT.U32.AND P1, PT, R6, R32, PT ;  /* 0x000000200600720c */ /* 0x000fe20003f24070 */
[----:B------:R-:W-:Y:S01]  /*2010*/  IMAD.HI.U32 R31, R7, R34, RZ ;  /* 0x00000022071f7227 */ /* 0x000fe200078e00ff */
[----:B------:R-:W-:-:S03]  /*2020*/  ISETP.GE.AND P6, PT, R37, RZ, PT ;  /* 0x000000ff2500720c */ /* 0x000fc60003fc6270 */
[----:B------:R-:W-:Y:S02]  /*2030*/  IMAD.MOV R37, RZ, RZ, -R31 ;  /* 0x000000ffff257224 */ /* 0x000fe400078e0a1f */
[----:B------:R-:W-:Y:S01]  /*2040*/  @!P3 IMAD.IADD R33, R33, 0x1, -R6 ;  /* 0x000000012121b824 */ /* 0x000fe200078e0a06 */
[C---:B------:R-:W-:Y:S01]  /*2050*/  ISETP.GT.U32.AND P3, PT, R6.reuse, R35, PT ;  /* 0x000000230600720c */ /* 0x040fe20003f64070 */
[----:B------:R-:W-:Y:S02]  /*2060*/  IMAD R34, R6, R37, R34 ;  /* 0x0000002506227224 */ /* 0x000fe400078e0222 */
[----:B------:R-:W-:Y:S02]  /*2070*/  IMAD.MOV.U32 R31, RZ, RZ, R33 ;  /* 0x000000ffff1f7224 */ /* 0x000fe400078e0021 */
[----:B------:R-:W-:Y:S01]  /*2080*/  @!P1 IMAD.IADD R32, R32, 0x1, -R6 ;  /* 0x0000000120209824 */ /* 0x000fe200078e0a06 */
[----:B------:R-:W-:Y:S01]  /*2090*/  ISETP.GT.U32.AND P1, PT, R6, R34, PT ;  /* 0x000000220600720c */ /* 0x000fe20003f24070 */
[----:B------:R-:W-:-:S02]  /*20a0*/  IMAD.MOV R36, RZ, RZ, -R36 ;  /* 0x000000ffff247224 */ /* 0x000fc400078e0a24 */
[----:B------:R-:W-:-:S04]  /*20b0*/  IMAD.HI.U32 R33, R7, R38, RZ ;  /* 0x0000002607217227 */ /* 0x000fc800078e00ff */
[--C-:B------:R-:W-:Y:S02]  /*20c0*/  @!P3 IMAD.IADD R35, R35, 0x1, -R6.reuse ;  /* 0x000000012323b824 */ /* 0x100fe400078e0a06 */
[C---:B------:R-:W-:Y:S01]  /*20d0*/  IMAD R36, R6.reuse, R36, R39 ;  /* 0x0000002406247224 */ /* 0x040fe200078e0227 */
[----:B------:R-:W-:Y:S01]  /*20e0*/  IABS R39, R44 ;  /* 0x0000002c00277213 */ /* 0x000fe20000000000 */
[----:B------:R-:W-:Y:S01]  /*20f0*/  IMAD.MOV R33, RZ, RZ, -R33 ;  /* 0x000000ffff217224 */ /* 0x000fe200078e0a21 */
[----:B------:R-:W-:Y:S01]  /*2100*/  ISETP.GT.U32.AND P3, PT, R6, R35, PT ;  /* 0x000000230600720c */ /* 0x000fe20003f64070 */
[----:B------:R-:W-:Y:S02]  /*2110*/  @!P1 IMAD.IADD R34, R34, 0x1, -R6 ;  /* 0x0000000122229824 */ /* 0x000fe400078e0a06 */
[C---:B------:R-:W-:Y:S02]  /*2120*/  IMAD R37, R6.reuse, R33, R38 ;  /* 0x0000002106257224 */ /* 0x040fe400078e0226 */
[----:B------:R-:W-:Y:S01]  /*2130*/  IMAD.HI.U32 R33, R7, R39, RZ ;  /* 0x0000002707217227 */ /* 0x000fe200078e00ff */
[----:B------:R-:W-:-:S03]  /*2140*/  ISETP.GT.U32.AND P1, PT, R6, R34, PT ;  /* 0x000000220600720c */ /* 0x000fc60003f24070 */
[----:B------:R-:W-:Y:S02]  /*2150*/  IMAD.MOV R38, RZ, RZ, -R33 ;  /* 0x000000ffff267224 */ /* 0x000fe400078e0a21 */
[----:B------:R-:W-:Y:S01]  /*2160*/  @!P6 IMAD.MOV R32, RZ, RZ, -R32 ;  /* 0x000000ffff20e224 */ /* 0x000fe200078e0a20 */
[C---:B------:R-:W-:Y:S01]  /*2170*/  ISETP.GT.U32.AND P6, PT, R6.reuse, R37, PT ;  /* 0x000000250600720c */ /* 0x040fe20003fc4070 */
[--C-:B------:R-:W-:Y:S01]  /*2180*/  @!P3 IMAD.IADD R35, R35, 0x1, -R6.reuse ;  /* 0x000000012323b824 */ /* 0x100fe200078e0a06 */
[C---:B------:R-:W-:Y:S01]  /*2190*/  ISETP.GT.U32.AND P3, PT, R6.reuse, R36, PT ;  /* 0x000000240600720c */ /* 0x040fe20003f64070 */
[----:B------:R-:W-:Y:S02]  /*21a0*/  IMAD R39, R6, R38, R39 ;  /* 0x0000002606277224 */ /* 0x000fe400078e0227 */
[----:B------:R-:W-:Y:S01]  /*21b0*/  @!P4 IMAD.MOV R31, RZ, RZ, -R31 ;  /* 0x000000ffff1fc224 */ /* 0x000fe200078e0a1f */
[----:B------:R-:W-:Y:S01]  /*21c0*/  ISETP.GE.AND P4, PT, R40, RZ, PT ;  /* 0x000000ff2800720c */ /* 0x000fe20003f86270 */
[----:B------:R-:W-:Y:S01]  /*21d0*/  IMAD R3, R3, UR40, RZ ;  /* 0x0000002803037c24 */ /* 0x000fe2000f8e02ff */
[----:B------:R-:W-:Y:S01]  /*21e0*/  @!P1 IADD3 R34, R34, -R6, RZ ;  /* 0x8000000622229210 */ /* 0x000fe20007ffe0ff */
[----:B------:R-:W-:Y:S01]  /*21f0*/  IMAD R78, R78, UR40, RZ ;  /* 0x000000284e4e7c24 */ /* 0x000fe2000f8e02ff */
[----:B------:R-:W-:Y:S01]  /*2200*/  ISETP.GT.U32.AND P1, PT, R6, R39, PT ;  /* 0x000000270600720c */ /* 0x000fe20003f24070 */
[----:B------:R-:W-:Y:S01]  /*2210*/  IMAD R4, R4, UR40, RZ ;  /* 0x0000002804047c24 */ /* 0x000fe2000f8e02ff */
[----:B------:R-:W-:Y:S01]  /*2220*/  IABS R40, R46 ;  /* 0x0000002e00287213 */ /* 0x000fe20000000000 */
[----:B------:R-:W-:-:S02]  /*2230*/  @!P6 IMAD.IADD R37, R37, 0x1, -R6 ;  /* 0x000000012525e824 */ /* 0x000fc400078e0a06 */
[--C-:B------:R-:W-:Y:S02]  /*2240*/  @!P3 IMAD.IADD R36, R36, 0x1, -R6.reuse ;  /* 0x000000012424b824 */ /* 0x100fe400078e0a06 */
[----:B------:R-:W-:Y:S01]  /*2250*/  IMAD.HI.U32 R33, R7, R40, RZ ;  /* 0x0000002807217227 */ /* 0x000fe200078e00ff */
[C---:B------:R-:W-:Y:S02]  /*2260*/  ISETP.GT.U32.AND P6, PT, R6.reuse, R37, PT ;  /* 0x000000250600720c */ /* 0x040fe40003fc4070 */
[----:B------:R-:W-:Y:S01]  /*2270*/  ISETP.GT.U32.AND P3, PT, R6, R36, PT ;  /* 0x000000240600720c */ /* 0x000fe20003f64070 */
[----:B------:R-:W-:Y:S02]  /*2280*/  IMAD.MOV R41, RZ, RZ, -R33 ;  /* 0x000000ffff297224 */ /* 0x000fe400078e0a21 */
[----:B------:R-:W-:Y:S02]  /*2290*/  IMAD.MOV.U32 R33, RZ, RZ, R35 ;  /* 0x000000ffff217224 */ /* 0x000fe400078e0023 */
[----:B------:R-:W-:-:S02]  /*22a0*/  @!P1 IMAD.IADD R39, R39, 0x1, -R6 ;  /* 0x0000000127279824 */ /* 0x000fc400078e0a06 */
[----:B------:R-:W-:-:S03]  /*22b0*/  IMAD.HI.U32 R35, R7, R42, RZ ;  /* 0x0000002a07237227 */ /* 0x000fc600078e00ff */
[C---:B------:R-:W-:Y:S01]  /*22c0*/  ISETP.GT.U32.AND P1, PT, R6.reuse, R39, PT ;  /* 0x000000270600720c */ /* 0x040fe20003f24070 */
[----:B------:R-:W-:Y:S02]  /*22d0*/  IMAD R38, R6, R41, R40 ;  /* 0x0000002906267224 */ /* 0x000fe400078e0228 */
[----:B------:R-:W-:Y:S02]  /*22e0*/  IMAD.MOV.U32 R40, RZ, RZ, R43 ;  /* 0x000000ffff287224 */ /* 0x000fe400078e002b */
[----:B------:R-:W-:Y:S02]  /*22f0*/  IMAD.MOV R41, RZ, RZ, -R35 ;  /* 0x000000ffff297224 */ /* 0x000fe400078e0a23 */
[----:B------:R-:W-:-:S04]  /*2300*/  IMAD.HI.U32 R35, R7, R40, RZ ;  /* 0x0000002807237227 */ /* 0x000fc800078e00ff */
[----:B------:R-:W-:Y:S01]  /*2310*/  IMAD R41, R6, R41, R42 ;  /* 0x0000002906297224 */ /* 0x000fe200078e022a */
[----:B------:R-:W-:Y:S01]  /*2320*/  IABS R42, R50 ;  /* 0x00000032002a7213 */ /* 0x000fe20000000000 */
[----:B------:R-:W-:Y:S02]  /*2330*/  IMAD.MOV R43, RZ, RZ, -R35 ;  /* 0x000000ffff2b7224 */ /* 0x000fe400078e0a23 */
[----:B------:R-:W-:Y:S01]  /*2340*/  @!P2 IMAD.MOV R33, RZ, RZ, -R33 ;  /* 0x000000ffff21a224 */ /* 0x000fe200078e0a21 */
[----:B------:R-:W-:Y:S01]  /*2350*/  ISETP.GE.AND P2, PT, R44, RZ, PT ;  /* 0x000000ff2c00720c */ /* 0x000fe20003f46270 */
[--C-:B------:R-:W-:Y:S01]  /*2360*/  @!P6 IMAD.IADD R37, R37, 0x1, -R6.reuse ;  /* 0x000000012525e824 */ /* 0x100fe200078e0a06 */
[----:B------:R-:W-:Y:S01]  /*2370*/  ISETP.GT.U32.AND P6, PT, R6, R38, PT ;  /* 0x000000260600720c */ /* 0x000fe20003fc4070 */
[----:B------:R-:W-:Y:S02]  /*2380*/  VIADD R44, R2, 0x1e ;  /* 0x0000001e022c7836 */ /* 0x000fe40000000000 */
[----:B------:R-:W-:Y:S01]  /*2390*/  @!P3 IMAD.IADD R36, R36, 0x1, -R6 ;  /* 0x000000012424b824 */ /* 0x000fe200078e0a06 */
[C---:B------:R-:W-:Y:S01]  /*23a0*/  ISETP.GT.U32.AND P3, PT, R6.reuse, R41, PT ;  /* 0x000000290600720c */ /* 0x040fe20003f64070 */
[----:B------:R-:W-:-:S02]  /*23b0*/  IMAD R40, R6, R43, R40 ;  /* 0x0000002b06287224 */ /* 0x000fc400078e0228 */
[----:B------:R-:W-:Y:S01]  /*23c0*/  IMAD.MOV.U32 R35, RZ, RZ, R37 ;  /* 0x000000ffff237224 */ /* 0x000fe200078e0025 */
[----:B------:R-:W-:Y:S01]  /*23d0*/  IABS R37, R44 ;  /* 0x0000002c00257213 */ /* 0x000fe20000000000 */
[----:B------:R-:W-:Y:S01]  /*23e0*/  @!P1 IMAD.IADD R39, R39, 0x1, -R6 ;  /* 0x0000000127279824 */ /* 0x000fe200078e0a06 */
[----:B------:R-:W-:Y:S01]  /*23f0*/  ISETP.GT.U32.AND P1, PT, R6, R40, PT ;  /* 0x000000280600720c */ /* 0x000fe20003f24070 */
[----:B------:R-:W-:Y:S01]  /*2400*/  @!P4 IMAD.MOV R36, RZ, RZ, -R36 ;  /* 0x000000ffff24c224 */ /* 0x000fe200078e0a24 */
[----:B------:R-:W-:Y:S01]  /*2410*/  ISETP.GE.AND P4, PT, R48, RZ, PT ;  /* 0x000000ff3000720c */ /* 0x000fe20003f86270 */
[----:B------:R-:W-:Y:S02]  /*2420*/  IMAD.MOV.U32 R43, RZ, RZ, R37 ;  /* 0x000000ffff2b7224 */ /* 0x000fe400078e0025 */
[----:B------:R-:W-:Y:S02]  /*2430*/  @!P6 IMAD.IADD R38, R38, 0x1, -R6 ;  /* 0x000000012626e824 */ /* 0x000fe400078e0a06 */
[----:B------:R-:W-:-:S03]  /*2440*/  IMAD.HI.U32 R37, R7, R43, RZ ;  /* 0x0000002b07257227 */ /* 0x000fc600078e00ff */
[----:B------:R-:W-:Y:S01]  /*2450*/  ISETP.GT.U32.AND P6, PT, R6, R38, PT ;  /* 0x000000260600720c */ /* 0x000fe20003fc4070 */
[--C-:B------:R-:W-:Y:S01]  /*2460*/  @!P3 IMAD.IADD R41, R41, 0x1, -R6.reuse ;  /* 0x000000012929b824 */ /* 0x100fe200078e0a06 */
[----:B------:R-:W-:Y:S01]  /*2470*/  IADD3 R37, -R37, RZ, RZ ;  /* 0x000000ff25257210 */ /* 0x000fe20007ffe1ff */
[----:B------:R-:W-:Y:S02]  /*2480*/  @!P1 IMAD.IADD R40, R40, 0x1, -R6 ;  /* 0x0000000128289824 */ /* 0x000fe400078e0a06 */
[----:B------:R-:W-:Y:S01]  /*2490*/  VIADD R48, R2, 0x1c ;  /* 0x0000001c02307836 */ /* 0x000fe20000000000 */
[C---:B------:R-:W-:Y:S01]  /*24a0*/  ISETP.GT.U32.AND P3, PT, R6.reuse, R41, PT ;  /* 0x000000290600720c */ /* 0x040fe20003f64070 */
[C---:B------:R-:W-:Y:S01]  /*24b0*/  IMAD R43, R6.reuse, R37, R43 ;  /* 0x00000025062b7224 */ /* 0x040fe200078e022b */
[----:B------:R-:W-:Y:S01]  /*24c0*/  ISETP.GT.U32.AND P1, PT, R6, R40, PT ;  /* 0x000000280600720c */ /* 0x000fe20003f24070 */
[----:B------:R-:W-:-:S04]  /*24d0*/  IMAD.HI.U32 R37, R7, R42, RZ ;  /* 0x0000002a07257227 */ /* 0x000fc800078e00ff */
[----:B------:R-:W-:Y:S02]  /*24e0*/  IMAD.MOV R37, RZ, RZ, -R37 ;  /* 0x000000ffff257224 */ /* 0x000fe400078e0a25 */
[----:B------:R-:W-:Y:S01]  /*24f0*/  @!P6 IMAD.IADD R38, R38, 0x1, -R6 ;  /* 0x000000012626e824 */ /* 0x000fe200078e0a06 */
[----:B------:R-:W-:Y:S01]  /*2500*/  ISETP.GE.AND P6, PT, R44, RZ, PT ;  /* 0x000000ff2c00720c */ /* 0x000fe20003fc6270 */
[C---:B------:R-:W-:Y:S02]  /*2510*/  IMAD R42, R6.reuse, R37, R42 ;  /* 0x00000025062a7224 */ /* 0x040fe400078e022a */
[--C-:B------:R-:W-:Y:S01]  /*2520*/  @!P3 IMAD.IADD R41, R41, 0x1, -R6.reuse ;  /* 0x000000012929b824 */ /* 0x100fe200078e0a06 */
[----:B------:R-:W-:Y:S01]  /*2530*/  ISETP.GT.U32.AND P3, PT, R6, R43, PT ;  /* 0x0000002b0600720c */ /* 0x000fe20003f64070 */
[----:B------:R-:W-:Y:S01]  /*2540*/  @!P1 IMAD.IADD R40, R40, 0x1, -R6 ;  /* 0x0000000128289824 */ /* 0x000fe200078e0a06 */
[----:B------:R-:W-:Y:S01]  /*2550*/  ISETP.GT.U32.AND P1, PT, R6, R42, PT ;  /* 0x0000002a0600720c */ /* 0x000fe20003f24070 */
[----:B------:R-:W-:-:S03]  /*2560*/  IMAD.HI.U32 R44, R7, R49, RZ ;  /* 0x00000031072c7227 */ /* 0x000fc600078e00ff */
[----:B------:R-:W-:Y:S01]  /*2570*/  @!P4 IADD3 R40, -R40, RZ, RZ ;  /* 0x000000ff2828c210 */ /* 0x000fe20007ffe1ff */
[----:B------:R-:W-:Y:S01]  /*2580*/  @!P5 IMAD.MOV R35, RZ, RZ, -R35 ;  /* 0x000000ffff23d224 */ /* 0x000fe200078e0a23 */
[----:B------:R-:W-:Y:S01]  /*2590*/  ISETP.GE.AND P5, PT, R47, RZ, PT ;  /* 0x000000ff2f00720c */ /* 0x000fe20003fa6270 */
[----:B------:R-:W-:Y:S01]  /*25a0*/  @!P0 IMAD.MOV R34, RZ, RZ, -R34 ;  /* 0x000000ffff228224 */ /* 0x000fe200078e0a22 */
[----:B------:R-:W-:Y:S01]  /*25b0*/  ISETP.GE.AND P0, PT, R46, RZ, PT ;  /* 0x000000ff2e00720c */ /* 0x000fe20003f06270 */
[----:B------:R-:W-:Y:S01]  /*25c0*/  IMAD.MOV R46, RZ, RZ, -R44 ;  /* 0x000000ffff2e7224 */ /* 0x000fe200078e0a2c */
[----:B------:R-:W-:Y:S01]  /*25d0*/  IABS R47, R48 ;  /* 0x00000030002f7213 */ /* 0x000fe20000000000 */
[--C-:B------:R-:W-:Y:S01]  /*25e0*/  @!P3 IMAD.IADD R43, R43, 0x1, -R6.reuse ;  /* 0x000000012b2bb824 */ /* 0x100fe200078e0a06 */
[----:B------:R-:W-:Y:S01]  /*25f0*/  ISETP.GE.AND P3, PT, R50, RZ, PT ;  /* 0x000000ff3200720c */ /* 0x000fe20003f66270 */
[----:B------:R-:W-:Y:S02]  /*2600*/  @!P1 IMAD.IADD R42, R42, 0x1, -R6 ;  /* 0x000000012a2a9824 */ /* 0x000fe400078e0a06 */
[----:B------:R-:W-:Y:S01]  /*2610*/  IMAD.HI.U32 R44, R7, R51, RZ ;  /* 0x00000033072c7227 */ /* 0x000fe200078e00ff */
[----:B------:R-:W-:-:S03]  /*2620*/  ISETP.GT.U32.AND P1, PT, R6, R43, PT ;  /* 0x0000002b0600720c */ /* 0x000fc60003f24070 */
[----:B------:R-:W-:-:S04]  /*2630*/  IMAD.HI.U32 R37, R7, R47, RZ ;  /* 0x0000002f07257227 */ /* 0x000fc800078e00ff */
[----:B------:R-:W-:Y:S02]  /*2640*/  IMAD.MOV R44, RZ, RZ, -R44 ;  /* 0x000000ffff2c7224 */ /* 0x000fe400078e0a2c */
[C---:B------:R-:W-:Y:S02]  /*2650*/  IMAD R49, R6.reuse, R46, R49 ;  /* 0x0000002e06317224 */ /* 0x040fe400078e0231 */
[----:B------:R-:W-:Y:S02]  /*2660*/  IMAD.MOV R37, RZ, RZ, -R37 ;  /* 0x000000ffff257224 */ /* 0x000fe400078e0a25 */
[C---:B------:R-:W-:Y:S01]  /*2670*/  IMAD R51, R6.reuse, R44, R51 ;  /* 0x0000002c06337224 */ /* 0x040fe200078e0233 */
[C---:B------:R-:W-:Y:S01]  /*2680*/  ISETP.GT.U32.AND P4, PT, R6.reuse, R49, PT ;  /* 0x000000310600720c */ /* 0x040fe20003f84070 */
[----:B------:R-:W-:Y:S02]  /*2690*/  IMAD R47, R6, R37, R47 ;  /* 0x00000025062f7224 */ /* 0x000fe400078e022f */
[----:B------:R-:W-:-:S02]  /*26a0*/  IMAD.MOV.U32 R37, RZ, RZ, R39 ;  /* 0x000000ffff257224 */ /* 0x000fc400078e0027 */
[----:B------:R-:W-:Y:S01]  /*26b0*/  @!P1 IMAD.IADD R43, R43, 0x1, -R6 ;  /* 0x000000012b2b9824 */ /* 0x000fe200078e0a06 */
[----:B------:R-:W-:Y:S01]  /*26c0*/  ISETP.GT.U32.AND P1, PT, R6, R51, PT ;  /* 0x000000330600720c */ /* 0x000fe20003f24070 */
[----:B------:R-:W-:Y:S02]  /*26d0*/  IMAD.MOV.U32 R39, RZ, RZ, R41 ;  /* 0x000000ffff277224 */ /* 0x000fe400078e0029 */
[----:B------:R-:W-:-:S04]  /*26e0*/  IMAD.HI.U32 R41, R7, R53, RZ ;  /* 0x0000003507297227 */ /* 0x000fc800078e00ff */
[----:B------:R-:W-:Y:S02]  /*26f0*/  VIADD R44, R2, 0x18 ;  /* 0x00000018022c7836 */ /* 0x000fe40000000000 */
[----:B------:R-:W-:Y:S01]  /*2700*/  @!P2 IMAD.MOV R37, RZ, RZ, -R37 ;  /* 0x000000ffff25a224 */ /* 0x000fe200078e0a25 */
[----:B------:R-:W-:Y:S01]  /*2710*/  ISETP.GT.U32.AND P2, PT, R6, R42, PT ;  /* 0x0000002a0600720c */ /* 0x000fe20003f44070 */
[----:B------:R-:W-:Y:S01]  /*2720*/  IMAD.MOV R41, RZ, RZ, -R41 ;  /* 0x000000ffff297224 */ /* 0x000fe200078e0a29 */
[----:B------:R-:W-:Y:S01]  /*2730*/  IABS R55, R44 ;  /* 0x0000002c00377213 */ /* 0x000fe20000000000 */
[----:B------:R-:W-:Y:S01]  /*2740*/  @!P5 IMAD.MOV R39, RZ, RZ, -R39 ;  /* 0x000000ffff27d224 */ /* 0x000fe200078e0a27 */
[----:B------:R-:W-:Y:S01]  /*2750*/  ISETP.GE.AND P5, PT, R48, RZ, PT ;  /* 0x000000ff3000720c */ /* 0x000fe20003fa6270 */
[C---:B------:R-:W-:Y:S02]  /*2760*/  IMAD R53, R6.reuse, R41, R53 ;  /* 0x0000002906357224 */ /* 0x040fe400078e0235 */
[----:B------:R-:W-:Y:S01]  /*2770*/  @!P0 IMAD.MOV R38, RZ, RZ, -R38 ;  /* 0x000000ffff268224 */ /* 0x000fe200078e0a26 */
[----:B------:R-:W-:Y:S01]  /*2780*/  ISETP.GT.U32.AND P0, PT, R6, R47, PT ;  /* 0x0000002f0600720c */ /* 0x000fe20003f04070 */
[----:B------:R-:W-:-:S02]  /*2790*/  VIADD R48, R2, 0x17 ;  /* 0x0000001702307836 */ /* 0x000fc40000000000 */
[----:B------:R-:W-:Y:S02]  /*27a0*/  @!P4 IMAD.IADD R49, R49, 0x1, -R6 ;  /* 0x000000013131c824 */ /* 0x000fe400078e0a06 */
[----:B------:R-:W-:Y:S01]  /*27b0*/  IMAD.MOV.U32 R41, RZ, RZ, R43 ;  /* 0x000000ffff297224 */ /* 0x000fe200078e002b */
[----:B------:R-:W-:Y:S01]  /*27c0*/  IABS R57, R48 ;  /* 0x0000003000397213 */ /* 0x000fe20000000000 */
[----:B------:R-:W-:-:S04]  /*27d0*/  IMAD.HI.U32 R43, R7, R55, RZ ;  /* 0x00000037072b7227 */ /* 0x000fc800078e00ff */
[--C-:B------:R-:W-:Y:S02]  /*27e0*/  @!P1 IMAD.IADD R51, R51, 0x1, -R6.reuse ;  /* 0x0000000133339824 */ /* 0x100fe400078e0a06 */
[----:B------:R-:W-:Y:S01]  /*27f0*/  @!P6 IMAD.MOV R41, RZ, RZ, -R41 ;  /* 0x000000ffff29e224 */ /* 0x000fe200078e0a29 */
[C---:B------:R-:W-:Y:S01]  /*2800*/  ISETP.GT.U32.AND P6, PT, R6.reuse, R49, PT ;  /* 0x000000310600720c */ /* 0x040fe20003fc4070 */
[----:B------:R-:W-:Y:S01]  /*2810*/  IMAD.MOV R43, RZ, RZ, -R43 ;  /* 0x000000ffff2b7224 */ /* 0x000fe200078e0a2b */
[----:B------:R-:W-:Y:S01]  /*2820*/  ISETP.GT.U32.AND P1, PT, R6, R51, PT ;  /* 0x000000330600720c */ /* 0x000fe20003f24070 */
[----:B------:R-:W-:Y:S01]  /*2830*/  @!P2 IMAD.IADD R42, R42, 0x1, -R6 ;  /* 0x000000012a2aa824 */ /* 0x000fe200078e0a06 */
[----:B------:R-:W-:Y:S01]  /*2840*/  ISETP.GE.AND P2, PT, R52, RZ, PT ;  /* 0x000000ff3400720c */ /* 0x000fe20003f46270 */
[----:B------:R-:W-:Y:S01]  /*2850*/  IMAD R55, R6, R43, R55 ;  /* 0x0000002b06377224 */ /* 0x000fe200078e0237 */
[----:B------:R-:W-:Y:S01]  /*2860*/  IADD3 R52, R2, 0x14, RZ ;  /* 0x0000001402347810 */ /* 0x000fe20007ffe0ff */
[----:B------:R-:W-:-:S03]  /*2870*/  IMAD.HI.U32 R43, R7, R57, RZ ;  /* 0x00000039072b7227 */ /* 0x000fc600078e00ff */
[----:B------:R-:W-:Y:S01]  /*2880*/  IABS R61, R52 ;  /* 0x00000034003d7213 */ /* 0x000fe20000000000 */
[--C-:B------:R-:W-:Y:S01]  /*2890*/  @!P0 IMAD.IADD R47, R47, 0x1, -R6.reuse ;  /* 0x000000012f2f8824 */ /* 0x100fe200078e0a06 */
[----:B------:R-:W-:Y:S01]  /*28a0*/  ISETP.GE.AND P0, PT, R54, RZ, PT ;  /* 0x000000ff3600720c */ /* 0x000fe20003f06270 */
[----:B------:R-:W-:Y:S02]  /*28b0*/  IMAD.MOV R43, RZ, RZ, -R43 ;  /* 0x000000ffff2b7224 */ /* 0x000fe400078e0a2b */
[--C-:B------:R-:W-:Y:S01]  /*28c0*/  @!P6 IMAD.IADD R49, R49, 0x1, -R6.reuse ;  /* 0x000000013131e824 */ /* 0x100fe200078e0a06 */
[C---:B------:R-:W-:Y:S01]  /*28d0*/  ISETP.GT.U32.AND P4, PT, R6.reuse, R47, PT ;  /* 0x0000002f0600720c */ /* 0x040fe20003f84070 */
[----:B------:R-:W-:Y:S01]  /*28e0*/  IMAD R57, R6, R43, R57 ;  /* 0x0000002b06397224 */ /* 0x000fe200078e0239 */
[----:B------:R-:W-:Y:S01]  /*28f0*/  ISETP.GE.AND P6, PT, R44, RZ, PT ;  /* 0x000000ff2c00720c */ /* 0x000fe20003fc6270 */
[----:B------:R-:W-:Y:S01]  /*2900*/  @!P1 IMAD.IADD R51, R51, 0x1, -R6 ;  /* 0x0000000133339824 */ /* 0x000fe200078e0a06 */
[C---:B------:R-:W-:Y:S01]  /*2910*/  ISETP.GT.U32.AND P1, PT, R6.reuse, R55, PT ;  /* 0x000000370600720c */ /* 0x040fe20003f24070 */
[----:B------:R-:W-:Y:S01]  /*2920*/  @!P2 IMAD.MOV R49, RZ, RZ, -R49 ;  /* 0x000000ffff31a224 */ /* 0x000fe200078e0a31 */
[----:B------:R-:W-:Y:S01]  /*2930*/  ISETP.GT.U32.AND P2, PT, R6, R57, PT ;  /* 0x000000390600720c */ /* 0x000fe20003f44070 */
[----:B------:R-:W-:-:S02]  /*2940*/  VIADD R50, R2, 0x16 ;  /* 0x0000001602327836 */ /* 0x000fc40000000000 */
[----:B------:R-:W-:Y:S01]  /*2950*/  @!P3 IMAD.MOV R42, RZ, RZ, -R42 ;  /* 0x000000ffff2ab224 */ /* 0x000fe200078e0a2a */
[----:B------:R-:W-:Y:S01]  /*2960*/  ISETP.GT.U32.AND P3, PT, R6, R53, PT ;  /* 0x000000350600720c */ /* 0x000fe20003f64070 */
[----:B------:R-:W-:Y:S01]  /*2970*/  @!P0 IMAD.MOV R51, RZ, RZ, -R51 ;  /* 0x000000ffff338224 */ /* 0x000fe200078e0a33 */
[----:B------:R-:W-:Y:S01]  /*2980*/  IABS R46, R50 ;  /* 0x00000032002e7213 */ /* 0x000fe20000000000 */
[----:B------:R-:W-:Y:S01]  /*2990*/  @!P4 IMAD.IADD R47, R47, 0x1, -R6 ;  /* 0x000000012f2fc824 */ /* 0x000fe200078e0a06 */
[----:B------:R-:W-:Y:S01]  /*29a0*/  ISETP.GE.AND P4, PT, R56, RZ, PT ;  /* 0x000000ff3800720c */ /* 0x000fe20003f86270 */
[----:B------:R-:W-:Y:S02]  /*29b0*/  VIADD R54, R2, 0xe ;  /* 0x0000000e02367836 */ /* 0x000fe40000000000 */
[----:B------:R-:W-:-:S03]  /*29c0*/  IMAD.HI.U32 R44, R7, R46, RZ ;  /* 0x0000002e072c7227 */ /* 0x000fc600078e00ff */
[----:B------:R-:W-:Y:S01]  /*29d0*/  IABS R73, R54 ;  /* 0x0000003600497213 */ /* 0x000fe20000000000 */
[--C-:B------:R-:W-:Y:S02]  /*29e0*/  @!P1 IMAD.IADD R55, R55, 0x1, -R6.reuse ;  /* 0x0000000137379824 */ /* 0x100fe400078e0a06 */
[----:B------:R-:W-:Y:S02]  /*29f0*/  IMAD.MOV.U32 R43, RZ, RZ, R47 ;  /* 0x000000ffff2b7224 */ /* 0x000fe400078e002f */
[----:B------:R-:W-:Y:S01]  /*2a00*/  @!P2 IMAD.IADD R57, R57, 0x1, -R6 ;  /* 0x000000013939a824 */ /* 0x000fe200078e0a06 */
[C---:B------:R-:W-:Y:S01]  /*2a10*/  ISETP.GT.U32.AND P1, PT, R6.reuse, R55, PT ;  /* 0x000000370600720c */ /* 0x040fe20003f24070 */
[----:B------:R-:W-:Y:S02]  /*2a20*/  IMAD.MOV R47, RZ, RZ, -R44 ;  /* 0x000000ffff2f7224 */ /* 0x000fe400078e0a2c */
[----:B------:R-:W-:Y:S01]  /*2a30*/  @!P3 IMAD.IADD R53, R53, 0x1, -R6 ;  /* 0x000000013535b824 */ /* 0x000fe200078e0a06 */
[C---:B------:R-:W-:Y:S01]  /*2a40*/  ISETP.GT.U32.AND P2, PT, R6.reuse, R57, PT ;  /* 0x000000390600720c */ /* 0x040fe20003f44070 */
[----:B------:R-:W-:Y:S01]  /*2a50*/  IMAD R47, R6, R47, R46 ;  /* 0x0000002f062f7224 */ /* 0x000fe200078e022e */
[----:B------:R-:W-:Y:S01]  /*2a60*/  ISETP.GE.AND P3, PT, R48, RZ, PT ;  /* 0x000000ff3000720c */ /* 0x000fe20003f66270 */
[----:B------:R-:W-:-:S03]  /*2a70*/  IMAD.HI.U32 R46, R7, R61, RZ ;  /* 0x0000003d072e7227 */ /* 0x000fc600078e00ff */
[----:B------:R-:W-:Y:S01]  /*2a80*/  ISETP.GT.U32.AND P0, PT, R6, R47, PT ;  /* 0x0000002f0600720c */ /* 0x000fe20003f04070 */
[----:B------:R-:W-:Y:S02]  /*2a90*/  VIADD R48, R2, 0x15 ;  /* 0x0000001502307836 */ /* 0x000fe40000000000 */
[----:B------:R-:W-:Y:S02]  /*2aa0*/  IMAD.MOV R46, RZ, RZ, -R46 ;  /* 0x000000ffff2e7224 */ /* 0x000fe400078e0a2e */
[--C-:B------:R-:W-:Y:S01]  /*2ab0*/  @!P1 IMAD.IADD R55, R55, 0x1, -R6.reuse ;  /* 0x0000000137379824 */ /* 0x100fe200078e0a06 */
[----:B------:R-:W-:Y:S01]  /*2ac0*/  IABS R59, R48 ;  /* 0x00000030003b7213 */ /* 0x000fe20000000000 */
[----:B------:R-:W-:Y:S01]  /*2ad0*/  IMAD R61, R6, R46, R61 ;  /* 0x0000002e063d7224 */ /* 0x000fe200078e023d */
[----:B------:R-:W-:Y:S01]  /*2ae0*/  ISETP.GE.AND P1, PT, R48, RZ, PT ;  /* 0x000000ff3000720c */ /* 0x000fe20003f26270 */
[----:B------:R-:W-:Y:S02]  /*2af0*/  @!P2 IMAD.IADD R57, R57, 0x1, -R6 ;  /* 0x000000013939a824 */ /* 0x000fe400078e0a06 */
[----:B------:R-:W-:Y:S01]  /*2b00*/  VIADD R48, R2, 0x13 ;  /* 0x0000001302307836 */ /* 0x000fe20000000000 */
[----:B------:R-:W-:Y:S01]  /*2b10*/  ISETP.GT.U32.AND P2, PT, R6, R61, PT ;  /* 0x0000003d0600720c */ /* 0x000fe20003f44070 */
[----:B------:R-:W-:-:S03]  /*2b20*/  IMAD.HI.U32 R44, R7, R59, RZ ;  /* 0x0000003b072c7227 */ /* 0x000fc600078e00ff */
[----:B------:R-:W-:Y:S01]  /*2b30*/  IABS R63, R48 ;  /* 0x00000030003f7213 */ /* 0x000fe20000000000 */
[----:B------:R-:W-:Y:S01]  /*2b40*/  @!P5 IMAD.MOV R43, RZ, RZ, -R43 ;  /* 0x000000ffff2bd224 */ /* 0x000fe200078e0a2b */
[----:B------:R-:W-:Y:S01]  /*2b50*/  ISETP.GT.U32.AND P5, PT, R6, R53, PT ;  /* 0x000000350600720c */ /* 0x000fe20003fa4070 */
[----:B------:R-:W-:Y:S02]  /*2b60*/  IMAD.MOV R44, RZ, RZ, -R44 ;  /* 0x000000ffff2c7224 */ /* 0x000fe400078e0a2c */
[----:B------:R-:W-:Y:S01]  /*2b70*/  @!P6 IMAD.MOV R55, RZ, RZ, -R55 ;  /* 0x000000ffff37e224 */ /* 0x000fe200078e0a37 */
[----:B------:R-:W-:Y:S01]  /*2b80*/  ISETP.GE.AND P6, PT, R52, RZ, PT ;  /* 0x000000ff3400720c */ /* 0x000fe20003fc6270 */
[----:B------:R-:W-:Y:S02]  /*2b90*/  IMAD R59, R6, R44, R59 ;  /* 0x0000002c063b7224 */ /* 0x000fe400078e023b */
[----:B------:R-:W-:Y:S02]  /*2ba0*/  VIADD R52, R2, 0x11 ;  /* 0x0000001102347836 */ /* 0x000fe40000000000 */
[----:B------:R-:W-:-:S03]  /*2bb0*/  IMAD.HI.U32 R44, R7, R63, RZ ;  /* 0x0000003f072c7227 */ /* 0x000fc600078e00ff */
[----:B------:R-:W-:Y:S01]  /*2bc0*/  IABS R67, R52 ;  /* 0x0000003400437213 */ /* 0x000fe20000000000 */
[--C-:B------:R-:W-:Y:S02]  /*2bd0*/  @!P0 IMAD.IADD R47, R47, 0x1, -R6.reuse ;  /* 0x000000012f2f8824 */ /* 0x100fe400078e0a06 */
[----:B------:R-:W-:Y:S02]  /*2be0*/  @!P2 IMAD.IADD R61, R61, 0x1, -R6 ;  /* 0x000000013d3da824 */ /* 0x000fe400078e0a06 */
[----:B------:R-:W-:Y:S01]  /*2bf0*/  IMAD.MOV R44, RZ, RZ, -R44 ;  /* 0x000000ffff2c7224 */ /* 0x000fe200078e0a2c */
[C---:B------:R-:W-:Y:S01]  /*2c00*/  ISETP.GT.U32.AND P0, PT, R6.reuse, R47, PT ;  /* 0x0000002f0600720c */ /* 0x040fe20003f04070 */
[----:B------:R-:W-:Y:S01]  /*2c10*/  @!P5 IMAD.IADD R53, R53, 0x1, -R6 ;  /* 0x000000013535d824 */ /* 0x000fe200078e0a06 */
[C---:B------:R-:W-:Y:S01]  /*2c20*/  ISETP.GT.U32.AND P2, PT, R6.reuse, R61, PT ;  /* 0x0000003d0600720c */ /* 0x040fe20003f44070 */
[----:B------:R-:W-:Y:S01]  /*2c30*/  IMAD R63, R6, R44, R63 ;  /* 0x0000002c063f7224 */ /* 0x000fe200078e023f */
[----:B------:R-:W-:Y:S01]  /*2c40*/  ISETP.GE.AND P5, PT, R50, RZ, PT ;  /* 0x000000ff3200720c */ /* 0x000fe20003fa6270 */
[----:B------:R-:W-:-:S04]  /*2c50*/  IMAD.HI.U32 R44, R7, R67, RZ ;  /* 0x00000043072c7227 */ /* 0x000fc800078e00ff */
[----:B------:R-:W-:Y:S01]  /*2c60*/  @!P4 IMAD.MOV R53, RZ, RZ, -R53 ;  /* 0x000000ffff35c224 */ /* 0x000fe200078e0a35 */
[----:B------:R-:W-:Y:S01]  /*2c70*/  ISETP.GT.U32.AND P4, PT, R6, R59, PT ;  /* 0x0000003b0600720c */ /* 0x000fe20003f84070 */
[----:B------:R-:W-:Y:S02]  /*2c80*/  IMAD.MOV R44, RZ, RZ, -R44 ;  /* 0x000000ffff2c7224 */ /* 0x000fe400078e0a2c */
[----:B------:R-:W-:Y:S02]  /*2c90*/  VIADD R50, R2, 0x12 ;  /* 0x0000001202327836 */ /* 0x000fe40000000000 */
[----:B------:R-:W-:Y:S02]  /*2ca0*/  IMAD R67, R6, R44, R67 ;  /* 0x0000002c06437224 */ /* 0x000fe400078e0243 */
[--C-:B------:R-:W-:Y:S01]  /*2cb0*/  @!P0 IMAD.IADD R47, R47, 0x1, -R6.reuse ;  /* 0x000000012f2f8824 */ /* 0x100fe200078e0a06 */
[----:B------:R-:W-:Y:S01]  /*2cc0*/  ISETP.GE.AND P0, PT, R48, RZ, PT ;  /* 0x000000ff3000720c */ /* 0x000fe20003f06270 */
[--C-:B------:R-:W-:Y:S01]  /*2cd0*/  @!P2 IMAD.IADD R61, R61, 0x1, -R6.reuse ;  /* 0x000000013d3da824 */ /* 0x100fe200078e0a06 */
[----:B------:R-:W-:Y:S01]  /*2ce0*/  ISETP.GT.U32.AND P2, PT, R6, R67, PT ;  /* 0x000000430600720c */ /* 0x000fe20003f44070 */
[----:B------:R-:W-:Y:S01]  /*2cf0*/  VIADD R48, R2, 0x10 ;  /* 0x0000001002307836 */ /* 0x000fe20000000000 */
[----:B------:R-:W-:Y:S01]  /*2d00*/  IABS R65, R50 ;  /* 0x0000003200417213 */ /* 0x000fe20000000000 */
[----:B------:R-:W-:-:S02]  /*2d10*/  @!P4 IMAD.IADD R59, R59, 0x1, -R6 ;  /* 0x000000013b3bc824 */ /* 0x000fc400078e0a06 */
[----:B------:R-:W-:Y:S01]  /*2d20*/  @!P5 IMAD.MOV R47, RZ, RZ, -R47 ;  /* 0x000000ffff2fd224 */ /* 0x000fe200078e0a2f */
[----:B------:R-:W-:Y:S01]  /*2d30*/  IABS R69, R48 ;  /* 0x0000003000457213 */ /* 0x000fe20000000000 */
[C---:B------:R-:W-:Y:S01]  /*2d40*/  IMAD.HI.U32 R46, R7.reuse, R65, RZ ;  /* 0x00000041072e7227 */ /* 0x040fe200078e00ff */
[----:B------:R-:W-:Y:S02]  /*2d50*/  ISETP.GT.U32.AND P4, PT, R6, R59, PT ;  /* 0x0000003b0600720c */ /* 0x000fe40003f84070 */
[----:B------:R-:W-:Y:S01]  /*2d60*/  ISETP.GE.AND P5, PT, R50, RZ, PT ;  /* 0x000000ff3200720c */ /* 0x000fe20003fa6270 */
[----:B------:R-:W-:Y:S01]  /*2d70*/  VIADD R50, R2, 0xf ;  /* 0x0000000f02327836 */ /* 0x000fe20000000000 */
[----:B------:R-:W-:Y:S01]  /*2d80*/  IADD3 R46, -R46, RZ, RZ ;  /* 0x000000ff2e2e7210 */ /* 0x000fe20007ffe1ff */
[----:B------:R-:W-:-:S03]  /*2d90*/  IMAD.HI.U32 R44, R7, R69, RZ ;  /* 0x00000045072c7227 */ /* 0x000fc600078e00ff */
[----:B------:R-:W-:Y:S01]  /*2da0*/  IABS R71, R50 ;  /* 0x0000003200477213 */ /* 0x000fe20000000000 */
[----:B------:R-:W-:Y:S02]  /*2db0*/  @!P2 IMAD.IADD R67, R67, 0x1, -R6 ;  /* 0x000000014343a824 */ /* 0x000fe400078e0a06 */
[----:B------:R-:W-:Y:S02]  /*2dc0*/  IMAD.MOV R44, RZ, RZ, -R44 ;  /* 0x000000ffff2c7224 */ /* 0x000fe400078e0a2c */
[C---:B------:R-:W-:Y:S01]  /*2dd0*/  IMAD R65, R6.reuse, R46, R65 ;  /* 0x0000002e06417224 */ /* 0x040fe200078e0241 */
[C---:B------:R-:W-:Y:S01]  /*2de0*/  ISETP.GT.U32.AND P2, PT, R6.reuse, R67, PT ;  /* 0x000000430600720c */ /* 0x040fe20003f44070 */
[----:B------:R-:W-:Y:S02]  /*2df0*/  IMAD R69, R6, R44, R69 ;  /* 0x0000002c06457224 */ /* 0x000fe400078e0245 */
[----:B------:R-:W-:-:S04]  /*2e00*/  IMAD.HI.U32 R44, R7, R71, RZ ;  /* 0x00000047072c7227 */ /* 0x000fc800078e00ff */
[----:B------:R-:W-:Y:S01]  /*2e10*/  @!P4 IMAD.IADD R59, R59, 0x1, -R6 ;  /* 0x000000013b3bc824 */ /* 0x000fe200078e0a06 */
[----:B------:R-:W-:Y:S01]  /*2e20*/  ISETP.GT.U32.AND P4, PT, R6, R65, PT ;  /* 0x000000410600720c */ /* 0x000fe20003f84070 */
[----:B------:R-:W-:Y:S02]  /*2e30*/  IMAD.MOV R44, RZ, RZ, -R44 ;  /* 0x000000ffff2c7224 */ /* 0x000fe400078e0a2c */
[----:B------:R-:W-:-:S04]  /*2e40*/  IMAD.HI.U32 R46, R7, R73, RZ ;  /* 0x00000049072e7227 */ /* 0x000fc800078e00ff */
[----:B------:R-:W-:Y:S01]  /*2e50*/  IMAD R71, R6, R44, R71 ;  /* 0x0000002c06477224 */ /* 0x000fe200078e0247 */
[----:B------:R-:W-:Y:S01]  /*2e60*/  IADD3 R46, -R46, RZ, RZ ;  /* 0x000000ff2e2e7210 */ /* 0x000fe20007ffe1ff */
[--C-:B------:R-:W-:Y:S02]  /*2e70*/  @!P2 IMAD.IADD R67, R67, 0x1, -R6.reuse ;  /* 0x000000014343a824 */ /* 0x100fe400078e0a06 */
[----:B------:R-:W-:Y:S01]  /*2e80*/  @!P3 IMAD.MOV R57, RZ, RZ, -R57 ;  /* 0x000000ffff39b224 */ /* 0x000fe200078e0a39 */
[----:B------:R-:W-:Y:S01]  /*2e90*/  ISETP.GT.U32.AND P2, PT, R6, R71, PT ;  /* 0x000000470600720c */ /* 0x000fe20003f44070 */
[----:B------:R-:W-:Y:S01]  /*2ea0*/  @!P4 IMAD.IADD R65, R65, 0x1, -R6 ;  /* 0x000000014141c824 */ /* 0x000fe200078e0a06 */
[----:B------:R-:W-:Y:S01]  /*2eb0*/  ISETP.GE.AND P4, PT, R52, RZ, PT ;  /* 0x000000ff3400720c */ /* 0x000fe20003f86270 */
[C---:B------:R-:W-:Y:S01]  /*2ec0*/  IMAD R73, R6.reuse, R46, R73 ;  /* 0x0000002e06497224 */ /* 0x040fe200078e0249 */
[C---:B------:R-:W-:Y:S01]  /*2ed0*/  ISETP.GT.U32.AND P3, PT, R6.reuse, R63, PT ;  /* 0x0000003f0600720c */ /* 0x040fe20003f64070 */
[----:B------:R-:W-:Y:S01]  /*2ee0*/  @!P1 IMAD.MOV R59, RZ, RZ, -R59 ;  /* 0x000000ffff3b9224 */ /* 0x000fe200078e0a3b */
[----:B------:R-:W-:Y:S01]  /*2ef0*/  ISETP.GT.U32.AND P1, PT, R6, R65, PT ;  /* 0x000000410600720c */ /* 0x000fe20003f24070 */
[----:B------:R-:W-:-:S02]  /*2f00*/  VIADD R44, R2, 0xd ;  /* 0x0000000d022c7836 */ /* 0x000fc40000000000 */
[C---:B------:R-:W-:Y:S02]  /*2f10*/  VIADD R46, R2.reuse, 0xc ;  /* 0x0000000c022e7836 */ /* 0x040fe40000000000 */
[----:B------:R-:W-:Y:S01]  /*2f20*/  VIADD R56, R2, 0x9 ;  /* 0x0000000902387836 */ /* 0x000fe20000000000 */
[----:B------:R-:W-:Y:S01]  /*2f30*/  IABS R75, R44 ;  /* 0x0000002c004b7213 */ /* 0x000fe20000000000 */
[--C-:B------:R-:W-:Y:S01]  /*2f40*/  @!P2 IMAD.IADD R71, R71, 0x1, -R6.reuse ;  /* 0x000000014747a824 */ /* 0x100fe200078e0a06 */
[----:B------:R-:W-:Y:S01]  /*2f50*/  IABS R77, R46 ;  /* 0x0000002e004d7213 */ /* 0x000fe20000000000 */
[----:B------:R-:W-:Y:S01]  /*2f60*/  @!P4 IMAD.MOV R67, RZ, RZ, -R67 ;  /* 0x000000ffff43c224 */ /* 0x000fe200078e0a43 */
[----:B------:R-:W-:Y:S01]  /*2f70*/  ISETP.GE.AND P2, PT, R46, RZ, PT ;  /* 0x000000ff2e00720c */ /* 0x000fe20003f46270 */
[--C-:B------:R-:W-:Y:S01]  /*2f80*/  @!P3 IMAD.IADD R63, R63, 0x1, -R6.reuse ;  /* 0x000000013f3fb824 */ /* 0x100fe200078e0a06 */
[C---:B------:R-:W-:Y:S01]  /*2f90*/  ISETP.GT.U32.AND P4, PT, R6.reuse, R71, PT ;  /* 0x000000470600720c */ /* 0x040fe20003f84070 */
[----:B------:R-:W-:Y:S01]  /*2fa0*/  @!P1 IMAD.IADD R65, R65, 0x1, -R6 ;  /* 0x0000000141419824 */ /* 0x000fe200078e0a06 */
[----:B------:R-:W-:Y:S01]  /*2fb0*/  IABS R85, R56 ;  /* 0x0000003800557213 */ /* 0x000fe20000000000 */
[----:B------:R-:W-:Y:S01]  /*2fc0*/  IMAD.HI.U32 R46, R7, R77, RZ ;  /* 0x0000004d072e7227 */ /* 0x000fe200078e00ff */
[----:B------:R-:W-:-:S02]  /*2fd0*/  ISETP.GT.U32.AND P3, PT, R6, R63, PT ;  /* 0x0000003f0600720c */ /* 0x000fc40003f64070 */
[----:B------:R-:W-:Y:S01]  /*2fe0*/  ISETP.GE.AND P1, PT, R54, RZ, PT ;  /* 0x000000ff3600720c */ /* 0x000fe20003f26270 */
[----:B------:R-:W-:Y:S01]  /*2ff0*/  @!P5 IMAD.MOV R65, RZ, RZ, -R65 ;  /* 0x000000ffff41d224 */ /* 0x000fe200078e0a41 */
[----:B------:R-:W-:Y:S01]  /*3000*/  ISETP.GE.AND P5, PT, R44, RZ, PT ;  /* 0x000000ff2c00720c */ /* 0x000fe20003fa6270 */
[----:B------:R-:W-:-:S04]  /*3010*/  IMAD.HI.U32 R44, R7, R75, RZ ;  /* 0x0000004b072c7227 */ /* 0x000fc800078e00ff */
[----:B------:R-:W-:Y:S01]  /*3020*/  @!P4 IMAD.IADD R71, R71, 0x1, -R6 ;  /* 0x000000014747c824 */ /* 0x000fe200078e0a06 */
[C---:B------:R-:W-:Y:S01]  /*3030*/  ISETP.GT.U32.AND P4, PT, R6.reuse, R73, PT ;  /* 0x000000490600720c */ /* 0x040fe20003f84070 */
[----:B------:R-:W-:Y:S02]  /*3040*/  IMAD.MOV R44, RZ, RZ, -R44 ;  /* 0x000000ffff2c7224 */ /* 0x000fe400078e0a2c */
[----:B------:R-:W-:Y:S01]  /*3050*/  @!P3 IMAD.IADD R63, R63, 0x1, -R6 ;  /* 0x000000013f3fb824 */ /* 0x000fe200078e0a06 */
[C---:B------:R-:W-:Y:S01]  /*3060*/  ISETP.GT.U32.AND P3, PT, R6.reuse, R69, PT ;  /* 0x000000450600720c */ /* 0x040fe20003f64070 */
[----:B------:R-:W-:Y:S02]  /*3070*/  IMAD R75, R6, R44, R75 ;  /* 0x0000002c064b7224 */ /* 0x000fe400078e024b */
[----:B------:R-:W-:Y:S02]  /*3080*/  IMAD.MOV R46, RZ, RZ, -R46 ;  /* 0x000000ffff2e7224 */ /* 0x000fe400078e0a2e */
[----:B------:R-:W-:Y:S01]  /*3090*/  @!P6 IMAD.MOV R61, RZ, RZ, -R61 ;  /* 0x000000ffff3de224 */ /* 0x000fe200078e0a3d */
[----:B------:R-:W-:Y:S01]  /*30a0*/  ISETP.GE.AND P6, PT, R48, RZ, PT ;  /* 0x000000ff3000720c */ /* 0x000fe20003fc6270 */
[----:B------:R-:W-:-:S02]  /*30b0*/  IMAD R77, R6, R46, R77 ;  /* 0x0000002e064d7224 */ /* 0x000fc400078e024d */
[----:B------:R-:W-:Y:S01]  /*30c0*/  @!P4 IADD3 R73, R73, -R6, RZ ;  /* 0x800000064949c210 */ /* 0x000fe20007ffe0ff */
[----:B------:R-:W-:Y:S02]  /*30d0*/  VIADD R48, R2, 0xb ;  /* 0x0000000b02307836 */ /* 0x000fe40000000000 */
[----:B------:R-:W-:Y:S01]  /*30e0*/  IMAD.HI.U32 R52, R7, R85, RZ ;  /* 0x0000005507347227 */ /* 0x000fe200078e00ff */
[----:B------:R-:W-:Y:S02]  /*30f0*/  ISETP.GT.U32.AND P4, PT, R6, R73, PT ;  /* 0x000000490600720c */ /* 0x000fe40003f84070 */
[----:B------:R-:W-:Y:S01]  /*3100*/  IABS R81, R48 ;  /* 0x0000003000517213 */ /* 0x000fe20000000000 */
[----:B------:R-:W-:Y:S02]  /*3110*/  @!P3 IMAD.IADD R69, R69, 0x1, -R6 ;  /* 0x000000014545b824 */ /* 0x000fe400078e0a06 */
[----:B------:R-:W-:Y:S02]  /*3120*/  VIADD R54, R2, 0xa ;  /* 0x0000000a02367836 */ /* 0x000fe40000000000 */
[----:B------:R-:W-:Y:S01]  /*3130*/  IMAD.MOV R52, RZ, RZ, -R52 ;  /* 0x000000ffff347224 */ /* 0x000fe200078e0a34 */
[----:B------:R-:W-:Y:S01]  /*3140*/  ISETP.GT.U32.AND P3, PT, R6, R69, PT ;  /* 0x000000450600720c */ /* 0x000fe20003f64070 */
[----:B------:R-:W-:Y:S01]  /*3150*/  @!P0 IMAD.MOV R63, RZ, RZ, -R63 ;  /* 0x000000ffff3f8224 */ /* 0x000fe200078e0a3f */
[----:B------:R-:W-:Y:S01]  /*3160*/  ISETP.GE.AND P0, PT, R50, RZ, PT ;  /* 0x000000ff3200720c */ /* 0x000fe20003f06270 */
[C---:B------:R-:W-:Y:S01]  /*3170*/  IMAD R85, R6.reuse, R52, R85 ;  /* 0x0000003406557224 */ /* 0x040fe200078e0255 */
[----:B------:R-:W-:Y:S01]  /*3180*/  IABS R83, R54 ;  /* 0x0000003600537213 */ /* 0x000fe20000000000 */
[----:B------:R-:W-:Y:S01]  /*3190*/  @!P4 IMAD.IADD R73, R73, 0x1, -R6 ;  /* 0x000000014949c824 */ /* 0x000fe200078e0a06 */
[----:B------:R-:W-:Y:S01]  /*31a0*/  ISETP.GT.U32.AND P4, PT, R6, R75, PT ;  /* 0x0000004b0600720c */ /* 0x000fe20003f84070 */
[----:B------:R-:W-:-:S02]  /*31b0*/  VIADD R52, R2, 0x8 ;  /* 0x0000000802347836 */ /* 0x000fc40000000000 */
[----:B------:R-:W-:Y:S01]  /*31c0*/  IMAD.HI.U32 R50, R7, R83, RZ ;  /* 0x0000005307327227 */ /* 0x000fe200078e00ff */
[----:B------:R-:W-:Y:S02]  /*31d0*/  @!P1 IADD3 R73, -R73, RZ, RZ ;  /* 0x000000ff49499210 */ /* 0x000fe40007ffe1ff */
[----:B------:R-:W-:Y:S01]  /*31e0*/  IABS R87, R52 ;  /* 0x0000003400577213 */ /* 0x000fe20000000000 */
[----:B------:R-:W-:Y:S01]  /*31f0*/  @!P3 IMAD.IADD R69, R69, 0x1, -R6 ;  /* 0x000000014545b824 */ /* 0x000fe200078e0a06 */
[----:B------:R-:W-:Y:S01]  /*3200*/  ISETP.GE.AND P3, PT, R48, RZ, PT ;  /* 0x000000ff3000720c */ /* 0x000fe20003f66270 */
[----:B------:R-:W-:-:S04]  /*3210*/  IMAD.HI.U32 R48, R7, R81, RZ ;  /* 0x0000005107307227 */ /* 0x000fc800078e00ff */
[----:B------:R-:W-:Y:S01]  /*3220*/  @!P4 IMAD.IADD R75, R75, 0x1, -R6 ;  /* 0x000000014b4bc824 */ /* 0x000fe200078e0a06 */
[C---:B------:R-:W-:Y:S01]  /*3230*/  ISETP.GT.U32.AND P4, PT, R6.reuse, R77, PT ;  /* 0x0000004d0600720c */ /* 0x040fe20003f84070 */
[----:B------:R-:W-:Y:S02]  /*3240*/  IMAD.MOV R48, RZ, RZ, -R48 ;  /* 0x000000ffff307224 */ /* 0x000fe400078e0a30 */
[----:B------:R-:W-:Y:S02]  /*3250*/  IMAD.MOV R50, RZ, RZ, -R50 ;  /* 0x000000ffff327224 */ /* 0x000fe400078e0a32 */
[----:B------:R-:W-:Y:S02]  /*3260*/  IMAD R81, R6, R48, R81 ;  /* 0x0000003006517224 */ /* 0x000fe400078e0251 */
[----:B------:R-:W-:-:S04]  /*3270*/  IMAD.HI.U32 R44, R7, R87, RZ ;  /* 0x00000057072c7227 */ /* 0x000fc800078e00ff */
[----:B------:R-:W-:Y:S01]  /*3280*/  @!P6 IMAD.MOV R69, RZ, RZ, -R69 ;  /* 0x000000ffff45e224 */ /* 0x000fe200078e0a45 */
[C---:B------:R-:W-:Y:S01]  /*3290*/  ISETP.GT.U32.AND P6, PT, R6.reuse, R75, PT ;  /* 0x0000004b0600720c */ /* 0x040fe20003fc4070 */
[----:B------:R-:W-:Y:S02]  /*32a0*/  @!P4 IMAD.IADD R77, R77, 0x1, -R6 ;  /* 0x000000014d4dc824 */ /* 0x000fe400078e0a06 */
[----:B------:R-:W-:Y:S01]  /*32b0*/  @!P0 IMAD.MOV R71, RZ, RZ, -R71 ;  /* 0x000000ffff478224 */ /* 0x000fe200078e0a47 */
[C---:B------:R-:W-:Y:S01]  /*32c0*/  ISETP.GT.U32.AND P0, PT, R6.reuse, R81, PT ;  /* 0x000000510600720c */ /* 0x040fe20003f04070 */
[C---:B------:R-:W-:Y:S01]  /*32d0*/  IMAD R83, R6.reuse, R50, R83 ;  /* 0x0000003206537224 */ /* 0x040fe200078e0253 */
[----:B------:R-:W-:Y:S01]  /*32e0*/  ISETP.GT.U32.AND P4, PT, R6, R77, PT ;  /* 0x0000004d0600720c */ /* 0x000fe20003f84070 */
[----:B------:R-:W-:-:S03]  /*32f0*/  IMAD.HI.U32 R46, R7, R89, RZ ;  /* 0x00000059072e7227 */ /* 0x000fc600078e00ff */
[C---:B------:R-:W-:Y:S01]  /*3300*/  ISETP.GT.U32.AND P1, PT, R6.reuse, R83, PT ;  /* 0x000000530600720c */ /* 0x040fe20003f24070 */
[----:B------:R-:W-:Y:S02]  /*3310*/  IMAD.MOV R50, RZ, RZ, -R44 ;  /* 0x000000ffff327224 */ /* 0x000fe400078e0a2c */
[----:B------:R-:W-:Y:S02]  /*3320*/  IMAD.MOV R46, RZ, RZ, -R46 ;  /* 0x000000ffff2e7224 */ /* 0x000fe400078e0a2e */
[C---:B------:R-:W-:Y:S02]  /*3330*/  IMAD R87, R6.reuse, R50, R87 ;  /* 0x0000003206577224 */ /* 0x040fe400078e0257 */
[C---:B------:R-:W-:Y:S02]  /*3340*/  IMAD R89, R6.reuse, R46, R89 ;  /* 0x0000002e06597224 */ /* 0x040fe400078e0259 */
[--C-:B------:R-:W-:Y:S01]  /*3350*/  @!P4 IMAD.IADD R77, R77, 0x1, -R6.reuse ;  /* 0x000000014d4dc824 */ /* 0x100fe200078e0a06 */
[C---:B------:R-:W-:Y:S01]  /*3360*/  ISETP.GT.U32.AND P4, PT, R6.reuse, R87, PT ;  /* 0x000000570600720c */ /* 0x040fe20003f84070 */
[--C-:B------:R-:W-:Y:S01]  /*3370*/  @!P6 IMAD.IADD R75, R75, 0x1, -R6.reuse ;  /* 0x000000014b4be824 */ /* 0x100fe200078e0a06 */
[C---:B------:R-:W-:Y:S01]  /*3380*/  ISETP.GT.U32.AND P6, PT, R6.reuse, R85, PT ;  /* 0x000000550600720c */ /* 0x040fe20003fc4070 */
[----:B------:R-:W-:Y:S01]  /*3390*/  @!P0 IMAD.IADD R81, R81, 0x1, -R6 ;  /* 0x0000000151518824 */ /* 0x000fe200078e0a06 */
[----:B------:R-:W-:Y:S01]  /*33a0*/  ISETP.GT.U32.AND P0, PT, R6, R89, PT ;  /* 0x000000590600720c */ /* 0x000fe20003f04070 */
[----:B------:R-:W-:-:S04]  /*33b0*/  IMAD.HI.U32 R48, R7, R91, RZ ;  /* 0x0000005b07307227 */ /* 0x000fc800078e00ff */
[----:B------:R-:W-:Y:S02]  /*33c0*/  IMAD.MOV R48, RZ, RZ, -R48 ;  /* 0x000000ffff307224 */ /* 0x000fe400078e0a30 */
[----:B------:R-:W-:Y:S02]  /*33d0*/  VIADD R50, R2, 0x2 ;  /* 0x0000000202327836 */ /* 0x000fe40000000000 */
[----:B------:R-:W-:-:S03]  /*33e0*/  IMAD.HI.U32 R46, R7, R95, RZ ;  /* 0x0000005f072e7227 */ /* 0x000fc600078e00ff */
[----:B------:R-:W-:Y:S01]  /*33f0*/  IABS R99, R50 ;  /* 0x0000003200637213 */ /* 0x000fe20000000000 */
[----:B------:R-:W-:Y:S02]  /*3400*/  IMAD R91, R6, R48, R91 ;  /* 0x00000030065b7224 */ /* 0x000fe400078e025b */
[----:B------:R-:W-:Y:S02]  /*3410*/  VIADD R48, R2, 0x3 ;  /* 0x0000000302307836 */ /* 0x000fe40000000000 */
[----:B------:R-:W-:Y:S02]  /*3420*/  @!P4 IMAD.IADD R87, R87, 0x1, -R6 ;  /* 0x000000015757c824 */ /* 0x000fe400078e0a06 */
[----:B------:R-:W-:Y:S01]  /*3430*/  IMAD.HI.U32 R44, R7, R93, RZ ;  /* 0x0000005d072c7227 */ /* 0x000fe200078e00ff */
[----:B------:R-:W-:-:S03]  /*3440*/  IABS R97, R48 ;  /* 0x0000003000617213 */ /* 0x000fc60000000000 */
[----:B------:R-:W-:Y:S02]  /*3450*/  IMAD.MOV R46, RZ, RZ, -R46 ;  /* 0x000000ffff2e7224 */ /* 0x000fe400078e0a2e */
[--C-:B------:R-:W-:Y:S01]  /*3460*/  @!P1 IMAD.IADD R83, R83, 0x1, -R6.reuse ;  /* 0x0000000153539824 */ /* 0x100fe200078e0a06 */
[C---:B------:R-:W-:Y:S01]  /*3470*/  ISETP.GT.U32.AND P1, PT, R6.reuse, R91, PT ;  /* 0x0000005b0600720c */ /* 0x040fe20003f24070 */
[--C-:B------:R-:W-:Y:S01]  /*3480*/  @!P6 IMAD.IADD R85, R85, 0x1, -R6.reuse ;  /* 0x000000015555e824 */ /* 0x100fe200078e0a06 */
[C---:B------:R-:W-:Y:S01]  /*3490*/  ISETP.GT.U32.AND P6, PT, R6.reuse, R81, PT ;  /* 0x000000510600720c */ /* 0x040fe20003fc4070 */
[----:B------:R-:W-:Y:S01]  /*34a0*/  @!P0 IMAD.IADD R89, R89, 0x1, -R6 ;  /* 0x0000000159598824 */ /* 0x000fe200078e0a06 */
[C---:B------:R-:W-:Y:S01]  /*34b0*/  ISETP.GT.U32.AND P0, PT, R6.reuse, R87, PT ;  /* 0x000000570600720c */ /* 0x040fe20003f04070 */
[----:B------:R-:W-:Y:S01]  /*34c0*/  IMAD.MOV R44, RZ, RZ, -R44 ;  /* 0x000000ffff2c7224 */ /* 0x000fe200078e0a2c */
[C---:B------:R-:W-:Y:S01]  /*34d0*/  ISETP.GT.U32.AND P4, PT, R6.reuse, R85, PT ;  /* 0x000000550600720c */ /* 0x040fe20003f84070 */
[----:B------:R-:W-:-:S02]  /*34e0*/  IMAD R95, R6, R46, R95 ;  /* 0x0000002e065f7224 */ /* 0x000fc400078e025f */
[----:B------:R-:W-:-:S04]  /*34f0*/  IMAD.HI.U32 R46, R7, R99, RZ ;  /* 0x00000063072e7227 */ /* 0x000fc800078e00ff */
[----:B------:R-:W-:Y:S02]  /*3500*/  IMAD R93, R6, R44, R93 ;  /* 0x0000002c065d7224 */ /* 0x000fe400078e025d */
[----:B------:R-:W-:-:S04]  /*3510*/  IMAD.HI.U32 R44, R7, R97, RZ ;  /* 0x00000061072c7227 */ /* 0x000fc800078e00ff */
[----:B------:R-:W-:Y:S02]  /*3520*/  IMAD.MOV R46, RZ, RZ, -R46 ;  /* 0x000000ffff2e7224 */ /* 0x000fe400078e0a2e */
[----:B------:R-:W-:Y:S01]  /*3530*/  @!P5 IMAD.MOV R75, RZ, RZ, -R75 ;  /* 0x000000ffff4bd224 */ /* 0x000fe200078e0a4b */
[C---:B------:R-:W-:Y:S01]  /*3540*/  ISETP.GT.U32.AND P5, PT, R6.reuse, R83, PT ;  /* 0x000000530600720c */ /* 0x040fe20003fa4070 */
[----:B------:R-:W-:Y:S02]  /*3550*/  IMAD.MOV R44, RZ, RZ, -R44 ;  /* 0x000000ffff2c7224 */ /* 0x000fe400078e0a2c */
[C---:B------:R-:W-:Y:S02]  /*3560*/  IMAD R99, R6.reuse, R46, R99 ;  /* 0x0000002e06637224 */ /* 0x040fe400078e0263 */
[C---:B------:R-:W-:Y:S02]  /*3570*/  IMAD R97, R6.reuse, R44, R97 ;  /* 0x0000002c06617224 */ /* 0x040fe400078e0261 */
[--C-:B------:R-:W-:Y:S01]  /*3580*/  @!P1 IMAD.IADD R91, R91, 0x1, -R6.reuse ;  /* 0x000000015b5b9824 */ /* 0x100fe200078e0a06 */
[C---:B------:R-:W-:Y:S01]  /*3590*/  ISETP.GT.U32.AND P1, PT, R6.reuse, R89, PT ;  /* 0x000000590600720c */ /* 0x040fe20003f24070 */
[----:B------:R-:W-:Y:S01]  /*35a0*/  @!P0 IMAD.IADD R87, R87, 0x1, -R6 ;  /* 0x0000000157578824 */ /* 0x000fe200078e0a06 */
[----:B------:R-:W-:Y:S01]  /*35b0*/  ISETP.GT.U32.AND P0, PT, R6, R99, PT ;  /* 0x000000630600720c */ /* 0x000fe20003f04070 */
[----:B------:R-:W-:-:S04]  /*35c0*/  IMAD.HI.U32 R44, R7, R101, RZ ;  /* 0x00000065072c7227 */ /* 0x000fc800078e00ff */
[----:B------:R-:W-:-:S04]  /*35d0*/  IMAD.HI.U32 R7, R7, R103, RZ ;  /* 0x0000006707077227 */ /* 0x000fc800078e00ff */
[----:B------:R-:W-:Y:S01]  /*35e0*/  @!P2 IMAD.MOV R77, RZ, RZ, -R77 ;  /* 0x000000ffff4da224 */ /* 0x000fe200078e0a4d */
[C---:B------:R-:W-:Y:S01]  /*35f0*/  ISETP.GT.U32.AND P2, PT, R6.reuse, R91, PT ;  /* 0x0000005b0600720c */ /* 0x040fe20003f44070 */
[--C-:B------:R-:W-:Y:S01]  /*3600*/  @!P6 IMAD.IADD R81, R81, 0x1, -R6.reuse ;  /* 0x000000015151e824 */ /* 0x100fe200078e0a06 */
[C---:B------:R-:W-:Y:S01]  /*3610*/  ISETP.GT.U32.AND P6, PT, R6.reuse, R93, PT ;  /* 0x0000005d0600720c */ /* 0x040fe20003fc4070 */
[----:B------:R-:W-:Y:S01]  /*3620*/  @!P4 IMAD.IADD R85, R85, 0x1, -R6 ;  /* 0x000000015555c824 */ /* 0x000fe200078e0a06 */
[C---:B------:R-:W-:Y:S01]  /*3630*/  ISETP.GT.U32.AND P4, PT, R6.reuse, R97, PT ;  /* 0x000000610600720c */ /* 0x040fe20003f84070 */
[----:B------:R-:W-:Y:S02]  /*3640*/  IMAD.MOV R44, RZ, RZ, -R44 ;  /* 0x000000ffff2c7224 */ /* 0x000fe400078e0a2c */
[----:B------:R-:W-:Y:S02]  /*3650*/  IMAD.MOV R7, RZ, RZ, -R7 ;  /* 0x000000ffff077224 */ /* 0x000fe400078e0a07 */
[----:B------:R-:W-:Y:S01]  /*3660*/  @!P5 IMAD.IADD R83, R83, 0x1, -R6 ;  /* 0x000000015353d824 */ /* 0x000fe200078e0a06 */
[C---:B------:R-:W-:Y:S01]  /*3670*/  ISETP.GT.U32.AND P5, PT, R6.reuse, R95, PT ;  /* 0x0000005f0600720c */ /* 0x040fe20003fa4070 */
[----:B------:R-:W-:-:S02]  /*3680*/  IMAD R101, R6, R44, R101 ;  /* 0x0000002c06657224 */ /* 0x000fc400078e0265 */
[C---:B------:R-:W-:Y:S01]  /*3690*/  IMAD R103, R6.reuse, R7, R103 ;  /* 0x0000000706677224 */ /* 0x040fe200078e0267 */
[----:B------:R-:W-:Y:S01]  /*36a0*/  SHF.R.S32.HI R7, RZ, 0x1f, R244 ;  /* 0x0000001fff077819 */ /* 0x000fe200000114f4 */
[--C-:B------:R-:W-:Y:S01]  /*36b0*/  @!P1 IMAD.IADD R89, R89, 0x1, -R6.reuse ;  /* 0x0000000159599824 */ /* 0x100fe200078e0a06 */
[C---:B------:R-:W-:Y:S01]  /*36c0*/  ISETP.GT.U32.AND P1, PT, R6.reuse, R101, PT ;  /* 0x000000650600720c */ /* 0x040fe20003f24070 */
[--C-:B------:R-:W-:Y:S01]  /*36d0*/  @!P0 IMAD.IADD R99, R99, 0x1, -R6.reuse ;  /* 0x0000000163638824 */ /* 0x100fe200078e0a06 */
[----:B------:R-:W-:Y:S01]  /*36e0*/  ISETP.GT.U32.AND P0, PT, R6, R103, PT ;  /* 0x000000670600720c */ /* 0x000fe20003f04070 */
[--C-:B------:R-:W-:Y:S01]  /*36f0*/  @!P2 IMAD.IADD R91, R91, 0x1, -R6.reuse ;  /* 0x000000015b5ba824 */ /* 0x100fe200078e0a06 */
[----:B------:R-:W-:Y:S01]  /*3700*/  @!P6 IADD3 R93, R93, -R6, RZ ;  /* 0x800000065d5de210 */ /* 0x000fe20007ffe0ff */
[--C-:B------:R-:W-:Y:S01]  /*3710*/  @!P4 IMAD.IADD R97, R97, 0x1, -R6.reuse ;  /* 0x000000016161c824 */ /* 0x100fe200078e0a06 */
[----:B------:R-:W-:Y:S01]  /*3720*/  ISETP.GE.AND P2, PT, R54, RZ, PT ;  /* 0x000000ff3600720c */ /* 0x000fe20003f46270 */
[--C-:B------:R-:W-:Y:S01]  /*3730*/  @!P5 IMAD.IADD R95, R95, 0x1, -R6.reuse ;  /* 0x000000015f5fd824 */ /* 0x100fe200078e0a06 */
[----:B------:R-:W-:Y:S01]  /*3740*/  ISETP.GE.AND P6, PT, R56, RZ, PT ;  /* 0x000000ff3800720c */ /* 0x000fe20003fc6270 */
[----:B------:R-:W-:Y:S01]  /*3750*/  @!P3 IMAD.MOV R81, RZ, RZ, -R81 ;  /* 0x000000ffff51b224 */ /* 0x000fe200078e0a51 */
[----:B------:R-:W-:Y:S01]  /*3760*/  ISETP.GE.AND P4, PT, R58, RZ, PT ;  /* 0x000000ff3a00720c */ /* 0x000fe20003f86270 */
[----:B------:R-:W-:Y:S01]  /*3770*/  IMAD R79, R79, UR40, RZ ;  /* 0x000000284f4f7c24 */ /* 0x000fe2000f8e02ff */
[----:B------:R-:W-:Y:S01]  /*3780*/  ISETP.GE.AND P5, PT, R52, RZ, PT ;  /* 0x000000ff3400720c */ /* 0x000fe20003fa6270 */
[--C-:B------:R-:W-:Y:S01]  /*3790*/  @!P1 IMAD.IADD R101, R101, 0x1, -R6.reuse ;  /* 0x0000000165659824 */ /* 0x100fe200078e0a06 */
[C---:B------:R-:W-:Y:S01]  /*37a0*/  ISETP.GT.U32.AND P1, PT, R6.reuse, R93, PT ;  /* 0x0000005d0600720c */ /* 0x040fe20003f24070 */
[--C-:B------:R-:W-:Y:S01]  /*37b0*/  @!P0 IMAD.IADD R103, R103, 0x1, -R6.reuse ;  /* 0x0000000167678824 */ /* 0x100fe200078e0a06 */
[----:B------:R-:W-:Y:S01]  /*37c0*/  ISETP.GT.U32.AND P3, PT, R6, R97, PT ;  /* 0x000000610600720c */ /* 0x000fe20003f64070 */
[----:B------:R-:W-:Y:S01]  /*37d0*/  IMAD R79, R0, UR40, RZ ;  /* 0x00000028004f7c24 */ /* 0x000fe2000f8e02ff */
[C---:B------:R-:W-:Y:S01]  /*37e0*/  ISETP.GT.U32.AND P0, PT, R6.reuse, R101, PT ;  /* 0x000000650600720c */ /* 0x040fe20003f04070 */
[----:B------:R-:W-:Y:S01]  /*37f0*/  @!P2 IMAD.MOV R83, RZ, RZ, -R83 ;  /* 0x000000ffff53a224 */ /* 0x000fe200078e0a53 */
[C---:B------:R-:W-:Y:S01]  /*3800*/  ISETP.GT.U32.AND P2, PT, R6.reuse, R95, PT ;  /* 0x0000005f0600720c */ /* 0x040fe20003f44070 */
[----:B------:R-:W-:Y:S01]  /*3810*/  @!P6 IMAD.MOV R85, RZ, RZ, -R85 ;  /* 0x000000ffff55e224 */ /* 0x000fe200078e0a55 */
[C---:B------:R-:W-:Y:S01]  /*3820*/  ISETP.GT.U32.AND P6, PT, R6.reuse, R99, PT ;  /* 0x000000630600720c */ /* 0x040fe20003fc4070 */
[----:B------:R-:W-:Y:S01]  /*3830*/  @!P4 IMAD.MOV R89, RZ, RZ, -R89 ;  /* 0x000000ffff59c224 */ /* 0x000fe200078e0a59 */
[----:B------:R-:W-:Y:S01]  /*3840*/  ISETP.GT.U32.AND P4, PT, R6, R103, PT ;  /* 0x000000670600720c */ /* 0x000fe20003f84070 */
[----:B------:R-:W-:Y:S01]  /*3850*/  @!P5 IMAD.MOV R87, RZ, RZ, -R87 ;  /* 0x000000ffff57d224 */ /* 0x000fe200078e0a57 */
[----:B------:R-:W-:Y:S01]  /*3860*/  ISETP.GE.AND P5, PT, R60, RZ, PT ;  /* 0x000000ff3c00720c */ /* 0x000fe20003fa6270 */
[--C-:B------:R-:W-:Y:S01]  /*3870*/  @!P1 IMAD.IADD R93, R93, 0x1, -R6.reuse ;  /* 0x000000015d5d9824 */ /* 0x100fe200078e0a06 */
        /* <DEDUP_REMOVED lines=9> */
[----:B------:R-:W-:Y:S01]  /*3910*/  @!P4 IMAD.IADD R103, R103, 0x1, -R6 ;  /* 0x000000016767c824 */ /* 0x000fe200078e0a06 */
[----:B------:R-:W-:Y:S01]  /*3920*/  ISETP.NE.AND P4, PT, R45, RZ, PT ;  /* 0x000000ff2d00720c */ /* 0x000fe20003f85270 */
[----:B------:R-:W-:Y:S01]  /*3930*/  @!P5 IMAD.MOV R91, RZ, RZ, -R91 ;  /* 0x000000ffff5bd224 */ /* 0x000fe200078e0a5b */
[----:B------:R-:W-:Y:S01]  /*3940*/  LOP3.LUT R6, RZ, R45, RZ, 0x33, !PT ;  /* 0x0000002dff067212 */ /* 0x000fe200078e33ff */
[----:B------:R-:W-:Y:S01]  /*3950*/  @!P1 IMAD.MOV R93, RZ, RZ, -R93 ;  /* 0x000000ffff5d9224 */ /* 0x000fe200078e0a5d */
[----:B------:R-:W-:Y:S01]  /*3960*/  ISETP.GE.AND P5, PT, R2, RZ, PT ;  /* 0x000000ff0200720c */ /* 0x000fe20003fa6270 */
[----:B------:R-:W-:Y:S01]  /*3970*/  IMAD R79, R135, UR40, RZ ;  /* 0x00000028874f7c24 */ /* 0x000fe2000f8e02ff */
[C---:B------:R-:W-:Y:S01]  /*3980*/  SEL R8, R6.reuse, R8, !P4 ;  /* 0x0000000806087207 */ /* 0x040fe20006000000 */
[----:B------:R-:W-:Y:S01]  /*3990*/  @!P0 IMAD.MOV R101, RZ, RZ, -R101 ;  /* 0x000000ffff658224 */ /* 0x000fe200078e0a65 */
[C---:B------:R-:W-:Y:S01]  /*39a0*/  SEL R9, R6.reuse, R9, !P4 ;  /* 0x0000000906097207 */ /* 0x040fe20006000000 */
[----:B------:R-:W-:Y:S01]  /*39b0*/  @!P2 IMAD.MOV R95, RZ, RZ, -R95 ;  /* 0x000000ffff5fa224 */ /* 0x000fe200078e0a5f */
[----:B------:R-:W-:Y:S01]  /*39c0*/  SEL R12, R6, R12, !P4 ;  /* 0x0000000c060c7207 */ /* 0x000fe20006000000 */
[----:B------:R-:W-:Y:S01]  /*39d0*/  IMAD R8, R8, UR5, RZ ;  /* 0x0000000508087c24 */ /* 0x000fe2000f8e02ff */
[C---:B------:R-:W-:Y:S01]  /*39e0*/  SEL R14, R6.reuse, R14, !P4 ;  /* 0x0000000e060e7207 */ /* 0x040fe20006000000 */
[----:B------:R-:W-:Y:S01]  /*39f0*/  IMAD R9, R9, UR5, RZ ;  /* 0x0000000509097c24 */ /* 0x000fe2000f8e02ff */
[----:B------:R-:W-:Y:S01]  /*3a00*/  SEL R13, R6, R13, !P4 ;  /* 0x0000000d060d7207 */ /* 0x000fe20006000000 */
[----:B------:R-:W-:Y:S01]  /*3a10*/  IMAD R12, R12, UR5, RZ ;  /* 0x000000050c0c7c24 */ /* 0x000fe2000f8e02ff */
[----:B------:R-:W-:Y:S01]  /*3a20*/  SEL R10, R6, R10, !P4 ;  /* 0x0000000a060a7207 */ /* 0x000fe20006000000 */
[----:B------:R-:W-:Y:S01]  /*3a30*/  IMAD R14, R14, UR5, RZ ;  /* 0x000000050e0e7c24 */ /* 0x000fe2000f8e02ff */
[C---:B------:R-:W-:Y:S01]  /*3a40*/  SEL R15, R6.reuse, R15, !P4 ;  /* 0x0000000f060f7207 */ /* 0x040fe20006000000 */
[----:B------:R-:W-:Y:S01]  /*3a50*/  IMAD R13, R13, UR5, RZ ;  /* 0x000000050d0d7c24 */ /* 0x000fe2000f8e02ff */
[C---:B------:R-:W-:Y:S01]  /*3a60*/  SEL R18, R6.reuse, R18, !P4 ;  /* 0x0000001206127207 */ /* 0x040fe20006000000 */
[----:B------:R-:W-:Y:S01]  /*3a70*/  @!P6 IMAD.MOV R99, RZ, RZ, -R99 ;  /* 0x000000ffff63e224 */ /* 0x000fe200078e0a63 */
[----:B------:R-:W-:Y:S01]  /*3a80*/  SEL R20, R6, R20, !P4 ;  /* 0x0000001406147207 */ /* 0x000fe20006000000 */
[----:B------:R-:W-:Y:S01]  /*3a90*/  @!P5 IMAD.MOV R103, RZ, RZ, -R103 ;  /* 0x000000ffff67d224 */ /* 0x000fe200078e0a67 */
[----:B---3--:R-:W-:Y:S01]  /*3aa0*/  LEA R187, P2, R8, R218, 0x1 ;  /* 0x000000da08bb7211 */ /* 0x008fe200078408ff */
[----:B------:R-:W-:Y:S01]  /*3ab0*/  IMAD R10, R10, UR5, RZ ;  /* 0x000000050a0a7c24 */ /* 0x000fe2000f8e02ff */
[C---:B------:R-:W-:Y:S01]  /*3ac0*/  SEL R19, R6.reuse, R19, !P4 ;  /* 0x0000001306137207 */ /* 0x040fe20006000000 */
[----:B------:R-:W-:Y:S01]  /*3ad0*/  IMAD R15, R15, UR5, RZ ;  /* 0x000000050f0f7c24 */ /* 0x000fe2000f8e02ff */
[----:B------:R-:W-:Y:S01]  /*3ae0*/  SEL R11, R6, R11, !P4 ;  /* 0x0000000b060b7207 */ /* 0x000fe20006000000 */
[----:B------:R-:W-:Y:S01]  /*3af0*/  IMAD R18, R18, UR5, RZ ;  /* 0x0000000512127c24 */ /* 0x000fe2000f8e02ff */
[----:B------:R-:W-:Y:S01]  /*3b00*/  SEL R61, R6, R61, !P4 ;  /* 0x0000003d063d7207 */ /* 0x000fe20006000000 */
[----:B------:R-:W-:Y:S01]  /*3b10*/  IMAD R20, R20, UR5, RZ ;  /* 0x0000000514147c24 */ /* 0x000fe2000f8e02ff */
[----:B------:R-:W-:Y:S01]  /*3b20*/  @!P3 IADD3 R97, -R97, RZ, RZ ;  /* 0x000000ff6161b210 */ /* 0x000fe20007ffe1ff */
[----:B------:R-:W-:Y:S01]  /*3b30*/  IMAD R19, R19, UR5, RZ ;  /* 0x0000000513137c24 */ /* 0x000fe2000f8e02ff */
[C---:B------:R-:W-:Y:S01]  /*3b40*/  SEL R63, R6.reuse, R63, !P4 ;  /* 0x0000003f063f7207 */ /* 0x040fe20006000000 */
[----:B------:R-:W-:Y:S01]  /*3b50*/  IMAD R11, R11, UR5, RZ ;  /* 0x000000050b0b7c24 */ /* 0x000fe2000f8e02ff */
[C---:B------:R-:W-:Y:S01]  /*3b60*/  SEL R16, R6.reuse, R16, !P4 ;  /* 0x0000001006107207 */ /* 0x040fe20006000000 */
[----:B------:R-:W-:Y:S01]  /*3b70*/  IMAD R186, R61, UR5, RZ ;  /* 0x000000053dba7c24 */ /* 0x000fe2000f8e02ff */
[C---:B------:R-:W-:Y:S01]  /*3b80*/  SEL R21, R6.reuse, R21, !P4 ;  /* 0x0000001506157207 */ /* 0x040fe20006000000 */
[----:B------:R-:W-:Y:S01]  /*3b90*/  IMAD R80, R63, UR5, RZ ;  /* 0x000000053f507c24 */ /* 0x000fe2000f8e02ff */
[----:B------:R-:W-:Y:S01]  /*3ba0*/  SEL R24, R6, R24, !P4 ;  /* 0x0000001806187207 */ /* 0x000fe20006000000 */
[----:B------:R-:W-:Y:S01]  /*3bb0*/  IMAD R16, R16, UR5, RZ ;  /* 0x0000000510107c24 */ /* 0x000fe2000f8e02ff */
[-C--:B------:R-:W-:Y:S01]  /*3bc0*/  LEA R188, P3, R9, R218.reuse, 0x1 ;  /* 0x000000da09bc7211 */ /* 0x080fe200078608ff */
[----:B------:R-:W-:Y:S01]  /*3bd0*/  IMAD R21, R21, UR5, RZ ;  /* 0x0000000515157c24 */ /* 0x000fe2000f8e02ff */
[----:B------:R-:W-:Y:S01]  /*3be0*/  LEA R190, P6, R12, R218, 0x1 ;  /* 0x000000da0cbe7211 */ /* 0x000fe200078c08ff */
[----:B------:R-:W-:Y:S01]  /*3bf0*/  IMAD R79, R129, UR40, RZ ;  /* 0x00000028814f7c24 */ /* 0x000fe2000f8e02ff */
[----:B------:R-:W-:Y:S01]  /*3c00*/  LEA.HI.X.SX32 R162, R8, R219, 0x1, P2 ;  /* 0x000000db08a27211 */ /* 0x000fe200010f0eff */
[----:B------:R-:W-:Y:S01]  /*3c10*/  IMAD R79, R124, UR40, RZ ;  /* 0x000000287c4f7c24 */ /* 0x000fe2000f8e02ff */
[----:B------:R-:W-:Y:S01]  /*3c20*/  SEL R26, R6, R26, !P4 ;  /* 0x0000001a061a7207 */ /* 0x000fe20006000000 */
[----:B------:R-:W-:Y:S01]  /*3c30*/  IMAD R79, R118, UR40, RZ ;  /* 0x00000028764f7c24 */ /* 0x000fe2000f8e02ff */
[----:B------:R-:W-:Y:S01]  /*3c40*/  LEA R192, P2, R14, R218, 0x1 ;  /* 0x000000da0ec07211 */ /* 0x000fe200078408ff */
[----:B------:R-:W-:Y:S01]  /*3c50*/  IMAD R79, R108, UR40, RZ ;  /* 0x000000286c4f7c24 */ /* 0x000fe2000f8e02ff */
[----:B------:R-:W-:Y:S01]  /*3c60*/  LEA.HI R244, R7, R244, RZ, 0x7 ;  /* 0x000000f407f47211 */ /* 0x000fe200078f38ff */
[----:B------:R-:W-:Y:S01]  /*3c70*/  IMAD R26, R26, UR5, RZ ;  /* 0x000000051a1a7c24 */ /* 0x000fe2000f8e02ff */
[----:B------:R-:W-:Y:S01]  /*3c80*/  SEL R25, R6, R25, !P4 ;  /* 0x0000001906197207 */ /* 0x000fe20006000000 */
[----:B------:R-:W-:Y:S01]  /*3c90*/  IMAD R79, R105, UR40, RZ ;  /* 0x00000028694f7c24 */ /* 0x000fe2000f8e02ff */
[----:B------:R-:W-:Y:S01]  /*3ca0*/  LEA R191, P1, R13, R218, 0x1 ;  /* 0x000000da0dbf7211 */ /* 0x000fe200078208ff */
[----:B------:R-:W-:Y:S01]  /*3cb0*/  IMAD R79, R102, UR40, RZ ;  /* 0x00000028664f7c24 */ /* 0x000fe2000f8e02ff */
[C---:B------:R-:W-:Y:S01]  /*3cc0*/  SEL R17, R6.reuse, R17, !P4 ;  /* 0x0000001106117207 */ /* 0x040fe20006000000 */
[----:B------:R-:W-:Y:S01]  /*3cd0*/  IMAD R25, R25, UR5, RZ ;  /* 0x0000000519197c24 */ /* 0x000fe2000f8e02ff */
[----:B------:R-:W-:-:S02]  /*3ce0*/  SEL R22, R6, R22, !P4 ;  /* 0x0000001606167207 */ /* 0x000fc40006000000 */
[----:B------:R-:W-:Y:S02]  /*3cf0*/  CS2R R44, SRZ ;  /* 0x00000000002c7805 */ /* 0x000fe4000001ff00 */
[C---:B------:R-:W-:Y:S01]  /*3d00*/  SEL R23, R6.reuse, R23, !P4 ;  /* 0x0000001706177207 */ /* 0x040fe20006000000 */
[----:B------:R-:W-:Y:S01]  /*3d10*/  IMAD R17, R17, UR5, RZ ;  /* 0x0000000511117c24 */ /* 0x000fe2000f8e02ff */
[----:B------:R-:W-:Y:S01]  /*3d20*/  SEL R27, R6, R27, !P4 ;  /* 0x0000001b061b7207 */ /* 0x000fe20006000000 */
[----:B------:R-:W-:Y:S01]  /*3d30*/  IMAD R22, R22, UR5, RZ ;  /* 0x0000000516167c24 */ /* 0x000fe2000f8e02ff */
[C---:B------:R-:W-:Y:S01]  /*3d40*/  SEL R28, R6.reuse, R28, !P4 ;  /* 0x0000001c061c7207 */ /* 0x040fe20006000000 */
[----:B------:R-:W-:Y:S01]  /*3d50*/  IMAD R23, R23, UR5, RZ ;  /* 0x0000000517177c24 */ /* 0x000fe2000f8e02ff */
[C---:B------:R-:W-:Y:S01]  /*3d60*/  SEL R29, R6.reuse, R29, !P4 ;  /* 0x0000001d061d7207 */ /* 0x040fe20006000000 */
[----:B------:R-:W-:Y:S01]  /*3d70*/  IMAD R27, R27, UR5, RZ ;  /* 0x000000051b1b7c24 */ /* 0x000fe2000f8e02ff */
[----:B------:R-:W-:Y:S01]  /*3d80*/  SEL R30, R6, R30, !P4 ;  /* 0x0000001e061e7207 */ /* 0x000fe20006000000 */
        /* <DEDUP_REMOVED lines=79> */
[-C--:B------:R-:W-:Y:S01]  /*4280*/  LEA.HI.X.SX32 R164, R9, R219.reuse, 0x1, P3 ;  /* 0x000000db09a47211 */ /* 0x080fe200018f0eff */
[----:B------:R-:W-:Y:S01]  /*4290*/  IMAD R101, R101, UR5, RZ ;  /* 0x0000000565657c24 */ /* 0x000fe2000f8e02ff */
[-C--:B------:R-:W-:Y:S01]  /*42a0*/  LEA.HI.X.SX32 R61, R12, R219.reuse, 0x1, P6 ;  /* 0x000000db0c3d7211 */ /* 0x080fe200030f0eff */
[----:B------:R-:W-:Y:S01]  /*42b0*/  IMAD R24, R6, UR5, RZ ;  /* 0x0000000506187c24 */ /* 0x000fe2000f8e02ff */
[-C--:B------:R-:W-:Y:S01]  /*42c0*/  LEA R166, P4, R10, R218.reuse, 0x1 ;  /* 0x000000da0aa67211 */ /* 0x080fe200078808ff */
[----:B------:R-:W-:Y:S01]  /*42d0*/  IMAD R97, R97, UR5, RZ ;  /* 0x0000000561617c24 */ /* 0x000fe2000f8e02ff */
[-C--:B------:R-:W-:Y:S01]  /*42e0*/  LEA R193, P3, R15, R218.reuse, 0x1 ;  /* 0x000000da0fc17211 */ /* 0x080fe200078608ff */
[----:B------:R-:W-:Y:S01]  /*42f0*/  IMAD R93, R93, UR5, RZ ;  /* 0x000000055d5d7c24 */ /* 0x000fe2000f8e02ff */
[-C--:B------:R-:W-:Y:S01]  /*4300*/  LEA R196, P6, R18, R218.reuse, 0x1 ;  /* 0x000000da12c47211 */ /* 0x080fe200078c08ff */
[----:B------:R-:W-:Y:S01]  /*4310*/  UMOV UR4, URZ ;  /* 0x0000003f00047c82 */ /* 0x000fe20008000000 */
[-C--:B------:R-:W-:Y:S01]  /*4320*/  LEA.HI.X.SX32 R63, R14, R219.reuse, 0x1, P2 ;  /* 0x000000db0e3f7211 */ /* 0x080fe200010f0eff */
[----:B------:R-:W-:Y:S01]  /*4330*/  UMOV UR5, URZ ;  /* 0x0000003f00057c82 */ /* 0x000fe20008000000 */
[-C--:B------:R-:W-:Y:S01]  /*4340*/  LEA.HI.X.SX32 R62, R13, R219.reuse, 0x1, P1 ;  /* 0x000000db0d3e7211 */ /* 0x080fe200008f0eff */
[----:B------:R-:W-:Y:S01]  /*4350*/  IMAD R252, R252, UR40, RZ ;  /* 0x00000028fcfc7c24 */ /* 0x000fe2000f8e02ff */
[-C--:B------:R-:W-:Y:S01]  /*4360*/  LEA R198, P2, R20, R218.reuse, 0x1 ;  /* 0x000000da14c67211 */ /* 0x080fe200078408ff */
[----:B------:R-:W-:Y:S01]  /*4370*/  IMAD R251, R251, UR40, RZ ;  /* 0x00000028fbfb7c24 */ /* 0x000fe2000f8e02ff */
[-C--:B------:R-:W-:Y:S01]  /*4380*/  LEA R197, P1, R19, R218.reuse, 0x1 ;  /* 0x000000da13c57211 */ /* 0x080fe200078208ff */
[----:B------:R-:W-:Y:S01]  /*4390*/  IMAD R250, R250, UR40, RZ ;  /* 0x00000028fafa7c24 */ /* 0x000fe2000f8e02ff */
[-C--:B------:R-:W-:Y:S01]  /*43a0*/  LEA R189, P5, R11, R218.reuse, 0x1 ;  /* 0x000000da0bbd7211 */ /* 0x080fe200078a08ff */
[----:B------:R-:W-:Y:S01]  /*43b0*/  IMAD R249, R249, UR40, RZ ;  /* 0x00000028f9f97c24 */ /* 0x000fe2000f8e02ff */
[-C--:B------:R-:W-:Y:S01]  /*43c0*/  LEA.HI.X.SX32 R59, R10, R219.reuse, 0x1, P4 ;  /* 0x000000db0a3b7211 */ /* 0x080fe200020f0eff */
[----:B------:R-:W-:Y:S01]  /*43d0*/  IMAD R248, R248, UR40, RZ ;  /* 0x00000028f8f87c24 */ /* 0x000fe2000f8e02ff */
[-C--:B------:R-:W-:Y:S01]  /*43e0*/  LEA.HI.X.SX32 R64, R15, R219.reuse, 0x1, P3 ;  /* 0x000000db0f407211 */ /* 0x080fe200018f0eff */
[----:B------:R-:W-:Y:S01]  /*43f0*/  IMAD R247, R247, UR40, RZ ;  /* 0x00000028f7f77c24 */ /* 0x000fe2000f8e02ff */
[----:B------:R-:W-:Y:S01]  /*4400*/  LEA.HI.X.SX32 R67, R18, R219, 0x1, P6 ;  /* 0x000000db12437211 */ /* 0x000fe200030f0eff */
[----:B------:R-:W-:Y:S01]  /*4410*/  IMAD R246, R246, UR40, RZ ;  /* 0x00000028f6f67c24 */ /* 0x000fe2000f8e02ff */
[-C--:B------:R-:W-:Y:S01]  /*4420*/  LEA R194, P4, R16, R218.reuse, 0x1 ;  /* 0x000000da10c27211 */ /* 0x080fe200078808ff */
[----:B------:R-:W-:Y:S01]  /*4430*/  IMAD R245, R245, UR40, RZ ;  /* 0x00000028f5f57c24 */ /* 0x000fe2000f8e02ff */
[----:B------:R-:W-:-:S02]  /*4440*/  LEA R199, P3, R21, R218, 0x1 ;  /* 0x000000da15c77211 */ /* 0x000fc400078608ff */
[-C--:B------:R-:W-:Y:S02]  /*4450*/  LEA R202, P6, R5, R218.reuse, 0x1 ;  /* 0x000000da05ca7211 */ /* 0x080fe400078c08ff */
[-C--:B------:R-:W-:Y:S02]  /*4460*/  LEA.HI.X.SX32 R69, R20, R219.reuse, 0x1, P2 ;  /* 0x000000db14457211 */ /* 0x080fe400010f0eff */
[-C--:B------:R-:W-:Y:S02]  /*4470*/  LEA.HI.X.SX32 R68, R19, R219.reuse, 0x1, P1 ;  /* 0x000000db13447211 */ /* 0x080fe400008f0eff */
[-C--:B------:R-:W-:Y:S02]  /*4480*/  LEA R220, P2, R26, R218.reuse, 0x1 ;  /* 0x000000da1adc7211 */ /* 0x080fe400078408ff */
[----:B------:R-:W-:Y:S02]  /*4490*/  LEA.HI.X.SX32 R60, R11, R219, 0x1, P5 ;  /* 0x000000db0b3c7211 */ /* 0x000fe400028f0eff */
[----:B------:R-:W-:-:S02]  /*44a0*/  LEA R203, P1, R25, R218, 0x1 ;  /* 0x000000da19cb7211 */ /* 0x000fc400078208ff */
[-C--:B------:R-:W-:Y:S02]  /*44b0*/  LEA R195, P5, R17, R218.reuse, 0x1 ;  /* 0x000000da11c37211 */ /* 0x080fe400078a08ff */
[-C--:B------:R-:W-:Y:S02]  /*44c0*/  LEA.HI.X.SX32 R65, R16, R219.reuse, 0x1, P4 ;  /* 0x000000db10417211 */ /* 0x080fe400020f0eff */
[-C--:B------:R-:W-:Y:S02]  /*44d0*/  LEA.HI.X.SX32 R70, R21, R219.reuse, 0x1, P3 ;  /* 0x000000db15467211 */ /* 0x080fe400018f0eff */
[----:B------:R-:W-:Y:S02]  /*44e0*/  LEA.HI.X.SX32 R73, R5, R219, 0x1, P6 ;  /* 0x000000db05497211 */ /* 0x000fe400030f0eff */
[-C--:B------:R-:W-:Y:S02]  /*44f0*/  LEA R200, P4, R22, R218.reuse, 0x1 ;  /* 0x000000da16c87211 */ /* 0x080fe400078808ff */
        /* <DEDUP_REMOVED lines=10> */
[----:B------:R-:W-:Y:S02]  /*45a0*/  CS2R R26, SRZ ;  /* 0x00000000001a7805 */ /* 0x000fe4000001ff00 */
[----:B------:R-:W-:Y:S02]  /*45b0*/  LEA.HI.X.SX32 R170, R30, R219, 0x1, P6 ;  /* 0x000000db1eaa7211 */ /* 0x000fe400030f0eff */
[----:B------:R-:W-:-:S02]  /*45c0*/  LEA R222, P4, R28, R218, 0x1 ;  /* 0x000000da1cde7211 */ /* 0x000fc400078808ff */
[-C--:B------:R-:W-:Y:S02]  /*45d0*/  LEA R13, P3, R33, R218.reuse, 0x1 ;  /* 0x000000da210d7211 */ /* 0x080fe400078608ff */
[-C--:B------:R-:W-:Y:S02]  /*45e0*/  LEA R16, P6, R36, R218.reuse, 0x1 ;  /* 0x000000da24107211 */ /* 0x080fe400078c08ff */
[-C--:B------:R-:W-:Y:S02]  /*45f0*/  LEA.HI.X.SX32 R171, R32, R219.reuse, 0x1, P2 ;  /* 0x000000db20ab7211 */ /* 0x080fe400010f0eff */
[----:B------:R-:W-:Y:S02]  /*4600*/  LEA.HI.X.SX32 R134, R31, R219, 0x1, P1 ;  /* 0x000000db1f867211 */ /* 0x000fe400008f0eff */
[----:B------:R-:W-:Y:S02]  /*4610*/  CS2R R30, SRZ ;  /* 0x00000000001e7805 */ /* 0x000fe4000001ff00 */
[----:B------:R-:W-:-:S02]  /*4620*/  LEA R6, P2, R38, R218, 0x1 ;  /* 0x000000da26067211 */ /* 0x000fc400078408ff */
[-C--:B------:R-:W-:Y:S02]  /*4630*/  LEA.HI.X.SX32 R72, R23, R219.reuse, 0x1, P5 ;  /* 0x000000db17487211 */ /* 0x080fe400028f0eff */
[-C--:B------:R-:W-:Y:S02]  /*4640*/  LEA R17, P1, R37, R218.reuse, 0x1 ;  /* 0x000000da25117211 */ /* 0x080fe400078208ff */
[----:B------:R-:W-:Y:S02]  /*4650*/  LEA R223, P5, R29, R218, 0x1 ;  /* 0x000000da1ddf7211 */ /* 0x000fe400078a08ff */
[-C--:B------:R-:W-:Y:S02]  /*4660*/  LEA.HI.X.SX32 R138, R28, R219.reuse, 0x1, P4 ;  /* 0x000000db1c8a7211 */ /* 0x080fe400020f0eff */
[----:B------:R-:W-:Y:S02]  /*4670*/  LEA.HI.X.SX32 R132, R33, R219, 0x1, P3 ;  /* 0x000000db21847211 */ /* 0x000fe400018f0eff */
[----:B------:R-:W-:-:S02]  /*4680*/  CS2R R32, SRZ ;  /* 0x0000000000207805 */ /* 0x000fc4000001ff00 */
[-C--:B------:R-:W-:Y:S02]  /*4690*/  LEA.HI.X.SX32 R173, R36, R219.reuse, 0x1, P6 ;  /* 0x000000db24ad7211 */ /* 0x080fe400030f0eff */
[-C--:B------:R-:W-:Y:S02]  /*46a0*/  LEA R14, P4, R34, R218.reuse, 0x1 ;  /* 0x000000da220e7211 */ /* 0x080fe400078808ff */
[-C--:B------:R-:W-:Y:S02]  /*46b0*/  LEA R58, P3, R39, R218.reuse, 0x1 ;  /* 0x000000da273a7211 */ /* 0x080fe400078608ff */
[----:B------:R-:W-:Y:S02]  /*46c0*/  LEA R23, P6, R42, R218, 0x1 ;  /* 0x000000da2a177211 */ /* 0x000fe400078c08ff */
[-C--:B------:R-:W-:Y:S02]  /*46d0*/  LEA.HI.X.SX32 R174, R38, R219.reuse, 0x1, P2 ;  /* 0x000000db26ae7211 */ /* 0x080fe400010f0eff */
[----:B------:R-:W-:-:S02]  /*46e0*/  LEA.HI.X.SX32 R128, R37, R219, 0x1, P1 ;  /* 0x000000db25807211 */ /* 0x000fc400008f0eff */
[----:B------:R-:W-:Y:S02]  /*46f0*/  CS2R R36, SRZ ;  /* 0x0000000000247805 */ /* 0x000fe4000001ff00 */
[-C--:B------:R-:W-:Y:S02]  /*4700*/  LEA R21, P2, R49, R218.reuse, 0x1 ;  /* 0x000000da31157211 */ /* 0x080fe400078408ff */
[----:B------:R-:W-:Y:S02]  /*4710*/  LEA.HI.X.SX32 R140, R29, R219, 0x1, P5 ;  /* 0x000000db1d8c7211 */ /* 0x000fe400028f0eff */
[----:B------:R-:W-:Y:S02]  /*4720*/  CS2R R28, SRZ ;  /* 0x00000000001c7805 */ /* 0x000fe4000001ff00 */
[-C--:B------:R-:W-:Y:S02]  /*4730*/  LEA R22, P1, R43, R218.reuse, 0x1 ;  /* 0x000000da2b167211 */ /* 0x080fe400078208ff */
[----:B------:R-:W-:-:S02]  /*4740*/  LEA R15, P5, R35, R218, 0x1 ;  /* 0x000000da230f7211 */ /* 0x000fc400078a08ff */
[-C--:B------:R-:W-:Y:S02]  /*4750*/  LEA.HI.X.SX32 R172, R34, R219.reuse, 0x1, P4 ;  /* 0x000000db22ac7211 */ /* 0x080fe400020f0eff */
[-C--:B------:R-:W-:Y:S02]  /*4760*/  LEA.HI.X.SX32 R175, R39, R219.reuse, 0x1, P3 ;  /* 0x000000db27af7211 */ /* 0x080fe400018f0eff */
[----:B------:R-:W-:Y:S02]  /*4770*/  CS2R R38, SRZ ;  /* 0x0000000000267805 */ /* 0x000fe4000001ff00 */
[----:B------:R-:W-:Y:S02]  /*4780*/  LEA.HI.X.SX32 R177, R42, R219, 0x1, P6 ;  /* 0x000000db2ab17211 */ /* 0x000fe400030f0eff */
[-C--:B------:R-:W-:Y:S02]  /*4790*/  LEA R57, P4, R40, R218.reuse, 0x1 ;  /* 0x000000da28397211 */ /* 0x080fe400078808ff */
[----:B------:R-:W-:-:S02]  /*47a0*/  LEA R20, P3, R51, R218, 0x1 ;  /* 0x000000da33147211 */ /* 0x000fc400078608ff */
[-C--:B------:R-:W-:Y:S02]  /*47b0*/  LEA R18, P6, R182, R218.reuse, 0x1 ;  /* 0x000000dab6127211 */ /* 0x080fe400078c08ff */
[-C--:B------:R-:W-:Y:S02]  /*47c0*/  LEA.HI.X.SX32 R179, R49, R219.reuse, 0x1, P2 ;  /* 0x000000db31b37211 */ /* 0x080fe400010f0eff */
[----:B------:R-:W-:Y:S02]  /*47d0*/  CS2R R48, SRZ ;  /* 0x0000000000307805 */ /* 0x000fe4000001ff00 */
[----:B------:R-:W-:Y:S02]  /*47e0*/  LEA.HI.X.SX32 R178, R43, R219, 0x1, P1 ;  /* 0x000000db2bb27211 */ /* 0x000fe400008f0eff */
[----:B------:R-:W-:Y:S02]  /*47f0*/  CS2R R42, SRZ ;  /* 0x00000000002a7805 */ /* 0x000fe4000001ff00 */
[----:B------:R-:W-:-:S02]  /*4800*/  LEA R8, P2, R184, R218, 0x1 ;  /* 0x000000dab8087211 */ /* 0x000fc400078408ff */
[-C--:B------:R-:W-:Y:S02]  /*4810*/  LEA.HI.X.SX32 R130, R35, R219.reuse, 0x1, P5 ;  /* 0x000000db23827211 */ /* 0x080fe400028f0eff */
[----:B------:R-:W-:Y:S02]  /*4820*/  CS2R R34, SRZ ;  /* 0x0000000000227805 */ /* 0x000fe4000001ff00 */
[-C--:B------:R-:W-:Y:S02]  /*4830*/  LEA R7, P1, R47, R218.reuse, 0x1 ;  /* 0x000000da2f077211 */ /* 0x080fe400078208ff */
[----:B------:R-:W-:Y:S02]  /*4840*/  LEA R56, P5, R41, R218, 0x1 ;  /* 0x000000da29387211 */ /* 0x000fe400078a08ff */
[-C--:B------:R-:W-:Y:S02]  /*4850*/  LEA.HI.X.SX32 R126, R40, R219.reuse, 0x1, P4 ;  /* 0x000000db287e7211 */ /* 0x080fe400020f0eff */
[----:B------:R-:W-:-:S02]  /*4860*/  LEA.HI.X.SX32 R180, R51, R219, 0x1, P3 ;  /* 0x000000db33b47211 */ /* 0x000fc400018f0eff */
[----:B------:R-:W-:Y:S02]  /*4870*/  CS2R R50, SRZ ;  /* 0x0000000000327805 */ /* 0x000fe4000001ff00 */
[-C--:B------:R-:W-:Y:S02]  /*4880*/  LEA.HI.X.SX32 R182, R182, R219.reuse, 0x1, P6 ;  /* 0x000000dbb6b67211 */ /* 0x080fe400030f0eff */
[-C--:B------:R-:W-:Y:S02]  /*4890*/  LEA R5, P4, R53, R218.reuse, 0x1 ;  /* 0x000000da35057211 */ /* 0x080fe400078808ff */
[-C--:B------:R-:W-:Y:S02]  /*48a0*/  LEA R9, P3, R186, R218.reuse, 0x1 ;  /* 0x000000daba097211 */ /* 0x080fe400078608ff */
[----:B------:R-:W-:Y:S02]  /*48b0*/  LEA R226, P6, R84, R218, 0x1 ;  /* 0x000000da54e27211 */ /* 0x000fe400078c08ff */
[----:B------:R-:W-:-:S02]  /*48c0*/  LEA.HI.X.SX32 R184, R184, R219, 0x1, P2 ;  /* 0x000000dbb8b87211 */ /* 0x000fc400010f0eff */
[-C--:B------:R-:W-:Y:S02]  /*48d0*/  LEA.HI.X.SX32 R185, R47, R219.reuse, 0x1, P1 ;  /* 0x000000db2fb97211 */ /* 0x080fe400008f0eff */
[----:B------:R-:W-:Y:S02]  /*48e0*/  CS2R R46, SRZ ;  /* 0x00000000002e7805 */ /* 0x000fe4000001ff00 */
[-C--:B------:R-:W-:Y:S02]  /*48f0*/  LEA R228, P2, R204, R218.reuse, 0x1 ;  /* 0x000000dacce47211 */ /* 0x080fe400078408ff */
[----:B------:R-:W-:Y:S02]  /*4900*/  LEA.HI.X.SX32 R176, R41, R219, 0x1, P5 ;  /* 0x000000db29b07211 */ /* 0x000fe400028f0eff */
[----:B------:R-:W-:Y:S02]  /*4910*/  CS2R R40, SRZ ;  /* 0x0000000000287805 */ /* 0x000fe4000001ff00 */
[----:B------:R-:W-:-:S02]  /*4920*/  LEA R227, P1, R86, R218, 0x1 ;  /* 0x000000da56e37211 */ /* 0x000fc400078208ff */
[-C--:B------:R-:W-:Y:S02]  /*4930*/  LEA R19, P5, R55, R218.reuse, 0x1 ;  /* 0x000000da37137211 */ /* 0x080fe400078a08ff */
[-C--:B------:R-:W-:Y:S02]  /*4940*/  LEA.HI.X.SX32 R183, R53, R219.reuse, 0x1, P4 ;  /* 0x000000db35b77211 */ /* 0x080fe400020f0eff */
[----:B------:R-:W-:Y:S02]  /*4950*/  CS2R R52, SRZ ;  /* 0x0000000000347805 */ /* 0x000fe4000001ff00 */
[-C--:B------:R-:W-:Y:S02]  /*4960*/  LEA.HI.X.SX32 R186, R186, R219.reuse, 0x1, P3 ;  /* 0x000000dbbaba7211 */ /* 0x080fe400018f0eff */
[----:B------:R-:W-:Y:S02]  /*4970*/  LEA.HI.X.SX32 R84, R84, R219, 0x1, P6 ;  /* 0x000000db54547211 */ /* 0x000fe400030f0eff */
[----:B------:R-:W-:-:S02]  /*4980*/  LEA R224, P4, R80, R218, 0x1 ;  /* 0x000000da50e07211 */ /* 0x000fc400078808ff */
[-C--:B------:R-:W-:Y:S02]  /*4990*/  LEA R229, P3, R205, R218.reuse, 0x1 ;  /* 0x000000dacde57211 */ /* 0x080fe400078608ff */
[-C--:B------:R-:W-:Y:S02]  /*49a0*/  LEA R232, P6, R81, R218.reuse, 0x1 ;  /* 0x000000da51e87211 */ /* 0x080fe400078c08ff */
[-C--:B------:R-:W-:Y:S02]  /*49b0*/  LEA.HI.X.SX32 R204, R204, R219.reuse, 0x1, P2 ;  /* 0x000000dbcccc7211 */ /* 0x080fe400010f0eff */
[-C--:B------:R-:W-:Y:S02]  /*49c0*/  LEA.HI.X.SX32 R86, R86, R219.reuse, 0x1, P1 ;  /* 0x000000db56567211 */ /* 0x080fe400008f0eff */
[----:B------:R-:W-:Y:S02]  /*49d0*/  LEA R234, P2, R85, R218, 0x1 ;  /* 0x000000da55ea7211 */ /* 0x000fe400078408ff */
[----:B------:R-:W-:-:S02]  /*49e0*/  LEA.HI.X.SX32 R181, R55, R219, 0x1, P5 ;  /* 0x000000db37b57211 */ /* 0x000fc400028f0eff */
[----:B------:R-:W-:Y:S02]  /*49f0*/  CS2R R54, SRZ ;  /* 0x0000000000367805 */ /* 0x000fe4000001ff00 */
[-C--:B------:R-:W-:Y:S02]  /*4a00*/  LEA R233, P1, R83, R218.reuse, 0x1 ;  /* 0x000000da53e97211 */ /* 0x080fe400078208ff */
[-C--:B------:R-:W-:Y:S02]  /*4a10*/  LEA R225, P5, R82, R218.reuse, 0x1 ;  /* 0x000000da52e17211 */ /* 0x080fe400078a08ff */
[----:B------:R-:W-:Y:S01]  /*4a20*/  LEA R76, P0, R77, UR6, 0x1 ;  /* 0x000000064d4c7c11 */ /* 0x000fe2000f8008ff */
[----:B------:R-:W-:Y:S01]  /*4a30*/  UIADD3 UR6, UR12, 0x4000, URZ ;  /* 0x000040000c067890 */ /* 0x000fe2000fffe03f */
[-C--:B------:R-:W-:Y:S02]  /*4a40*/  LEA.HI.X.SX32 R80, R80, R219.reuse, 0x1, P4 ;  /* 0x000000db50507211 */ /* 0x080fe400020f0eff */
[-C--:B------:R-:W-:Y:S01]  /*4a50*/  LEA.HI.X.SX32 R205, R205, R219.reuse, 0x1, P3 ;  /* 0x000000dbcdcd7211 */ /* 0x080fe200018f0eff */
[----:B------:R-:W-:Y:S01]  /*4a60*/  USHF.R.U32.HI UR10, URZ, 0x4, UR6 ;  /* 0x000000043f0a7899 */ /* 0x000fe20008011606 */
[----:B------:R-:W-:Y:S01]  /*4a70*/  LEA.HI.X.SX32 R208, R81, R219, 0x1, P6 ;  /* 0x000000db51d07211 */ /* 0x000fe200030f0eff */
[----:B------:R-:W-:Y:S01]  /*4a80*/  UIADD3 UR6, UP0, UR8, 0x80, URZ ;  /* 0x0000008008067890 */ /* 0x000fe2000ff1e03f */
[-C--:B------:R-:W-:Y:S01]  /*4a90*/  LEA R230, P4, R206, R218.reuse, 0x1 ;  /* 0x000000dacee67211 */ /* 0x080fe200078808ff */
[----:B------:R-:W-:Y:S01]  /*4aa0*/  USGXT.U32 UR10, UR10, 0xe ;  /* 0x0000000e0a0a789a */ /* 0x000fe20008000000 */
[----:B------:R-:W-:-:S02]  /*4ab0*/  LEA R235, P3, R87, R218, 0x1 ;  /* 0x000000da57eb7211 */ /* 0x000fc400078608ff */
[-C--:B------:R-:W-:Y:S02]  /*4ac0*/  LEA.HI.X.SX32 R210, R85, R219.reuse, 0x1, P2 ;  /* 0x000000db55d27211 */ /* 0x080fe400010f0eff */
[----:B------:R-:W-:Y:S02]  /*4ad0*/  LEA.HI R81, R88, 0x4e, RZ, 0x1a ;  /* 0x0000004e58517811 */ /* 0x000fe400078fd0ff */
[-C--:B------:R-:W-:Y:S02]  /*4ae0*/  LEA.HI.X.SX32 R209, R83, R219.reuse, 0x1, P1 ;  /* 0x000000db53d17211 */ /* 0x080fe400008f0eff */
[----:B------:R-:W-:Y:S01]  /*4af0*/  LOP3.LUT R85, R0, 0x78, RZ, 0xfc, !PT ;  /* 0x0000007800557812 */ /* 0x000fe200078efcff */
[----:B------:R-:W-:Y:S01]  /*4b00*/  IMAD R3, R81, UR40, RZ ;  /* 0x0000002851037c24 */ /* 0x000fe2000f8e02ff */
[-C--:B------:R-:W-:Y:S01]  /*4b10*/  LEA.HI.X.SX32 R82, R82, R219.reuse, 0x1, P5 ;  /* 0x000000db52527211 */ /* 0x080fe200028f0eff */
[----:B------:R-:W-:Y:S01]  /*4b20*/  IMAD R81, R109, UR40, RZ ;  /* 0x000000286d517c24 */ /* 0x000fe2000f8e02ff */
[----:B------:R-:W-:Y:S01]  /*4b30*/  LEA.HI R83, R88, 0x5e, RZ, 0x1a ;  /* 0x0000005e58537811 */ /* 0x000fe200078fd0ff */
[----:B------:R-:W-:Y:S01]  /*4b40*/  IMAD R3, R85, UR40, RZ ;  /* 0x0000002855037c24 */ /* 0x000fe2000f8e02ff */
[-C--:B------:R-:W-:Y:S01]  /*4b50*/  LEA R231, P5, R207, R218.reuse, 0x1 ;  /* 0x000000dacfe77211 */ /* 0x080fe200078a08ff */
[----:B------:R-:W-:Y:S01]  /*4b60*/  IMAD R3, R139, UR40, RZ ;  /* 0x000000288b037c24 */ /* 0x000fe2000f8e02ff */
[----:B------:R-:W-:Y:S01]  /*4b70*/  LOP3.LUT R88, R0, 0x7c, RZ, 0xfc, !PT ;  /* 0x0000007c00587812 */ /* 0x000fe200078efcff */
[----:B------:R-:W-:Y:S01]  /*4b80*/  IMAD R3, R133, UR40, RZ ;  /* 0x0000002885037c24 */ /* 0x000fe2000f8e02ff */
[-C--:B------:R-:W-:Y:S01]  /*4b90*/  LEA.HI.X.SX32 R206, R206, R219.reuse, 0x1, P4 ;  /* 0x000000dbcece7211 */ /* 0x080fe200020f0eff */
[----:B------:R-:W-:Y:S01]  /*4ba0*/  IMAD R4, R83, UR40, RZ ;  /* 0x0000002853047c24 */ /* 0x000fe2000f8e02ff */
[-C--:B------:R-:W-:Y:S01]  /*4bb0*/  LEA.HI.X.SX32 R211, R87, R219.reuse, 0x1, P3 ;  /* 0x000000db57d37211 */ /* 0x080fe200018f0eff */
[----:B------:R-:W-:Y:S01]  /*4bc0*/  IMAD R78, R88, UR40, RZ ;  /* 0x00000028584e7c24 */ /* 0x000fe2000f8e02ff */
[-C--:B------:R-:W-:Y:S01]  /*4bd0*/  LEA R236, P4, R89, R218.reuse, 0x1 ;  /* 0x000000da59ec7211 */ /* 0x080fe200078808ff */
[----:B------:R-:W-:Y:S01]  /*4be0*/  IMAD R78, R137, UR40, RZ ;  /* 0x00000028894e7c24 */ /* 0x000fe2000f8e02ff */
[----:B------:R-:W-:Y:S01]  /*4bf0*/  LOP3.LUT R87, R0, 0x7a, RZ, 0xfc, !PT ;  /* 0x0000007a00577812 */ /* 0x000fe200078efcff */
[----:B------:R-:W-:Y:S01]  /*4c00*/  IMAD R3, R127, UR40, RZ ;  /* 0x000000287f037c24 */ /* 0x000fe2000f8e02ff */
[-C--:B------:R-:W-:Y:S01]  /*4c10*/  LEA.HI.X.SX32 R207, R207, R219.reuse, 0x1, P5 ;  /* 0x000000dbcfcf7211 */ /* 0x080fe200028f0eff */
[----:B------:R-:W-:Y:S01]  /*4c20*/  IMAD R78, R131, UR40, RZ ;  /* 0x00000028834e7c24 */ /* 0x000fe2000f8e02ff */
[-C--:B------:R-:W-:Y:S01]  /*4c30*/  LEA R237, P5, R91, R218.reuse, 0x1 ;  /* 0x000000da5bed7211 */ /* 0x080fe200078a08ff */
[----:B------:R-:W-:Y:S01]  /*4c40*/  IMAD R4, R87, UR40, RZ ;  /* 0x0000002857047c24 */ /* 0x000fe2000f8e02ff */
[-C--:B------:R-:W-:Y:S01]  /*4c50*/  LEA.HI.X.SX32 R212, R89, R219.reuse, 0x1, P4 ;  /* 0x000000db59d47211 */ /* 0x080fe200020f0eff */
[----:B------:R-:W-:Y:S01]  /*4c60*/  IMAD R3, R123, UR40, RZ ;  /* 0x000000287b037c24 */ /* 0x000fe2000f8e02ff */
[-C--:B------:R-:W-:Y:S01]  /*4c70*/  LEA R243, P4, R101, R218.reuse, 0x1 ;  /* 0x000000da65f37211 */ /* 0x080fe200078808ff */
[----:B------:R-:W-:Y:S01]  /*4c80*/  IMAD R4, R141, UR9, RZ ;  /* 0x000000098d047c24 */ /* 0x000fe2000f8e02ff */
[----:B------:R-:W-:Y:S01]  /*4c90*/  LEA.HI.X.SX32 R77, R77, UR7, 0x1, P0 ;  /* 0x000000074d4d7c11 */ /* 0x000fe200080f0eff */
[----:B------:R-:W-:Y:S01]  /*4ca0*/  IMAD R78, R125, UR40, RZ ;  /* 0x000000287d4e7c24 */ /* 0x000fe2000f8e02ff */
[-C--:B------:R-:W-:Y:S01]  /*4cb0*/  LEA R242, P3, R99, R218.reuse, 0x1 ;  /* 0x000000da63f27211 */ /* 0x080fe200078608ff */
[----:B------:R-:W-:Y:S01]  /*4cc0*/  IMAD R3, R121, UR40, RZ ;  /* 0x0000002879037c24 */ /* 0x000fe2000f8e02ff */
[----:B------:R-:W-:Y:S01]  /*4cd0*/  UIADD3.X UR7, UR4, 0x40000040, URZ, UP0, !UPT ;  /* 0x4000004004077890 */ /* 0x000fe200087fe43f */
[-C--:B------:R-:W-:Y:S01]  /*4ce0*/  LEA R239, P1, R95, R218.reuse, 0x1 ;  /* 0x000000da5fef7211 */ /* 0x080fe200078208ff */
[----:B------:R-:W-:Y:S01]  /*4cf0*/  IMAD R78, R122, UR40, RZ ;  /* 0x000000287a4e7c24 */ /* 0x000fe2000f8e02ff */
[-C--:B------:R-:W-:Y:S01]  /*4d00*/  LEA R241, P2, R97, R218.reuse, 0x1 ;  /* 0x000000da61f17211 */ /* 0x080fe200078408ff */
[----:B------:R-:W-:Y:S01]  /*4d10*/  IMAD R3, R119, UR40, RZ ;  /* 0x0000002877037c24 */ /* 0x000fe2000f8e02ff */
[-C--:B------:R-:W-:Y:S01]  /*4d20*/  LEA.HI.X.SX32 R213, R91, R219.reuse, 0x1, P5 ;  /* 0x000000db5bd57211 */ /* 0x080fe200028f0eff */
[----:B------:R-:W-:Y:S01]  /*4d30*/  UIADD3 UR9, UP0, UR10, 0x2, URZ ;  /* 0x000000020a097890 */ /* 0x000fe2000ff1e03f */
[-C--:B------:R-:W-:Y:S01]  /*4d40*/  LEA R238, P6, R93, R218.reuse, 0x1 ;  /* 0x000000da5dee7211 */ /* 0x080fe200078c08ff */
[----:B------:R-:W-:Y:S01]  /*4d50*/  IMAD R78, R120, UR40, RZ ;  /* 0x00000028784e7c24 */ /* 0x000fe2000f8e02ff */
[----:B------:R-:W-:Y:S01]  /*4d60*/  LEA R240, P5, R24, R218, 0x1 ;  /* 0x000000da18f07211 */ /* 0x000fe200078a08ff */
[----:B------:R-:W-:Y:S01]  /*4d70*/  IMAD R3, R116, UR40, RZ ;  /* 0x0000002874037c24 */ /* 0x000fe2000f8e02ff */
[-C--:B------:R-:W-:Y:S01]  /*4d80*/  LEA.HI.X.SX32 R218, R101, R219.reuse, 0x1, P4 ;  /* 0x000000db65da7211 */ /* 0x080fe200020f0eff */
[----:B------:R-:W-:Y:S01]  /*4d90*/  IMAD R78, R117, UR40, RZ ;  /* 0x00000028754e7c24 */ /* 0x000fe2000f8e02ff */
[-C--:B------:R-:W-:Y:S01]  /*4da0*/  LEA.HI.X.SX32 R217, R99, R219.reuse, 0x1, P3 ;  /* 0x000000db63d97211 */ /* 0x080fe200018f0eff */
[----:B------:R-:W-:Y:S01]  /*4db0*/  IMAD R3, R115, UR40, RZ ;  /* 0x0000002873037c24 */ /* 0x000fe2000f8e02ff */
[----:B------:R-:W-:Y:S01]  /*4dc0*/  LOP3.LUT R101, R0, 0x1c, RZ, 0xfc, !PT ;  /* 0x0000001c00657812 */ /* 0x000fe200078efcff */
[----:B------:R-:W-:Y:S01]  /*4dd0*/  IMAD R78, R114, UR40, RZ ;  /* 0x00000028724e7c24 */ /* 0x000fe2000f8e02ff */
[----:B------:R-:W-:Y:S01]  /*4de0*/  LOP3.LUT R103, R0, 0x22, RZ, 0xfc, !PT ;  /* 0x0000002200677812 */ /* 0x000fe200078efcff */
[----:B------:R-:W-:Y:S01]  /*4df0*/  IMAD R3, R113, UR40, RZ ;  /* 0x0000002871037c24 */ /* 0x000fe2000f8e02ff */
[-C--:B------:R-:W-:Y:S01]  /*4e00*/  LEA.HI.X.SX32 R215, R95, R219.reuse, 0x1, P1 ;  /* 0x000000db5fd77211 */ /* 0x080fe200008f0eff */
[----:B------:R-:W-:Y:S01]  /*4e10*/  UIADD3.X UR11, UR5, 0x40000040, URZ, UP0, !UPT ;  /* 0x40000040050b7890 */ /* 0x000fe200087fe43f */
[-C--:B------:R-:W-:Y:S01]  /*4e20*/  LEA.HI.X.SX32 R216, R97, R219.reuse, 0x1, P2 ;  /* 0x000000db61d87211 */ /* 0x080fe200010f0eff */
[----:B------:R-:W-:Y:S01]  /*4e30*/  IMAD R78, R112, UR40, RZ ;  /* 0x00000028704e7c24 */ /* 0x000fe2000f8e02ff */
[----:B------:R-:W-:Y:S01]  /*4e40*/  LOP3.LUT R99, R0, 0x18, RZ, 0xfc, !PT ;  /* 0x0000001800637812 */ /* 0x000fe200078efcff */
[----:B------:R-:W-:Y:S01]  /*4e50*/  IMAD R3, R111, UR40, RZ ;  /* 0x000000286f037c24 */ /* 0x000fe2000f8e02ff */
[-C--:B------:R-:W-:Y:S01]  /*4e60*/  LEA.HI.X.SX32 R214, R93, R219.reuse, 0x1, P6 ;  /* 0x000000db5dd67211 */ /* 0x080fe200030f0eff */
[----:B------:R-:W-:Y:S01]  /*4e70*/  IMAD R78, R110, UR40, RZ ;  /* 0x000000286e4e7c24 */ /* 0x000fe2000f8e02ff */
[C---:B------:R-:W-:Y:S01]  /*4e80*/  LOP3.LUT R95, R0.reuse, 0x10, RZ, 0xfc, !PT ;  /* 0x00000010005f7812 */ /* 0x040fe200078efcff */
[----:B------:R-:W-:Y:S01]  /*4e90*/  IMAD R78, R107, UR40, RZ ;  /* 0x000000286b4e7c24 */ /* 0x000fe2000f8e02ff */
[----:B------:R-:W-:Y:S01]  /*4ea0*/  LOP3.LUT R97, R0, 0x14, RZ, 0xfc, !PT ;  /* 0x0000001400617812 */ /* 0x000fe200078efcff */
[----:B------:R-:W-:Y:S01]  /*4eb0*/  IMAD R81, R106, UR40, RZ ;  /* 0x000000286a517c24 */ /* 0x000fe2000f8e02ff */
[----:B------:R-:W-:Y:S01]  /*4ec0*/  SHF.R.S32.HI R3, RZ, 0x1f, R4 ;  /* 0x0000001fff037819 */ /* 0x000fe20000011404 */
[----:B------:R-:W-:Y:S01]  /*4ed0*/  IMAD R78, R104, UR40, RZ ;  /* 0x00000028684e7c24 */ /* 0x000fe2000f8e02ff */
[C---:B------:R-:W-:Y:S01]  /*4ee0*/  LOP3.LUT R93, R0.reuse, 0xa, RZ, 0xfc, !PT ;  /* 0x0000000a005d7812 */ /* 0x040fe200078efcff */
[----:B------:R-:W-:Y:S01]  /*4ef0*/  IMAD R81, R103, UR40, RZ ;  /* 0x0000002867517c24 */ /* 0x000fe2000f8e02ff */
[C---:B------:R-:W-:Y:S01]  /*4f00*/  LOP3.LUT R89, R0.reuse, 0x2, RZ, 0xfc, !PT ;  /* 0x0000000200597812 */ /* 0x040fe200078efcff */
[----:B------:R-:W-:Y:S01]  /*4f10*/  IMAD R78, R101, UR40, RZ ;  /* 0x00000028654e7c24 */ /* 0x000fe2000f8e02ff */
[----:B------:R-:W-:Y:S01]  /*4f20*/  LOP3.LUT R91, R0, 0x6, RZ, 0xfc, !PT ;  /* 0x00000006005b7812 */ /* 0x000fe200078efcff */
[----:B------:R-:W-:Y:S01]  /*4f30*/  IMAD R81, R100, UR40, RZ ;  /* 0x0000002864517c24 */ /* 0x000fe2000f8e02ff */
[----:B------:R-:W-:Y:S01]  /*4f40*/  LEA.HI.X.SX32 R219, R24, R219, 0x1, P5 ;  /* 0x000000db18db7211 */ /* 0x000fe200028f0eff */
[----:B------:R-:W-:Y:S01]  /*4f50*/  IMAD R79, R99, UR40, RZ ;  /* 0x00000028634f7c24 */ /* 0x000fe2000f8e02ff */
[----:B------:R-:W-:Y:S01]  /*4f60*/  SHF.L.U64.HI R3, R4, 0x1, R3 ;  /* 0x0000000104037819 */ /* 0x000fe20000010203 */
[----:B------:R-:W-:Y:S01]  /*4f70*/  IMAD R78, R98, UR40, RZ ;  /* 0x00000028624e7c24 */ /* 0x000fe2000f8e02ff */
[----:B------:R-:W-:Y:S01]  /*4f80*/  CS2R R24, SRZ ;  /* 0x0000000000187805 */ /* 0x000fe2000001ff00 */
[----:B------:R-:W-:Y:S01]  /*4f90*/  UMOV UR4, UR6 ;  /* 0x0000000600047c82 */ /* 0x000fe20008000000 */
[----:B------:R-:W-:Y:S01]  /*4fa0*/  UMOV UR5, UR7 ;  /* 0x0000000700057c82 */ /* 0x000fe20008000000 */
[----:B------:R-:W-:Y:S01]  /*4fb0*/  SHF.R.S32.HI R244, RZ, 0x7, R244 ;  /* 0x00000007fff47819 */ /* 0x000fe200000114f4 */
[----:B------:R-:W-:Y:S01]  /*4fc0*/  IMAD.SHL.U32 R4, R4, 0x2, RZ ;  /* 0x0000000204047824 */ /* 0x000fe200078e00ff */
[----:B------:R-:W-:Y:S01]  /*4fd0*/  UMOV UR6, UR9 ;  /* 0x0000000900067c82 */ /* 0x000fe20008000000 */
[----:B------:R-:W-:Y:S01]  /*4fe0*/  IMAD R81, R97, UR40, RZ ;  /* 0x0000002861517c24 */ /* 0x000fe2000f8e02ff */
[----:B------:R-:W-:Y:S01]  /*4ff0*/  UMOV UR7, UR11 ;  /* 0x0000000b00077c82 */ /* 0x000fe20008000000 */
[----:B------:R-:W-:Y:S01]  /*5000*/  IMAD R79, R96, UR40, RZ ;  /* 0x00000028604f7c24 */ /* 0x000fe2000f8e02ff */
[----:B------:R-:W-:Y:S01]  /*5010*/  UIADD3.64 UR16, UR4, 0x80, URZ ;  /* 0x0000008004107897 */ /* 0x000fe2000fffe03f */
        /* <DEDUP_REMOVED lines=13> */
[----:B------:R-:W-:-:S02]  /*50f0*/  UIADD3.64 UR22, UR6, 0x4, URZ ;  /* 0x0000000406167897 */ /* 0x000fc4000fffe03f */
[----:B------:R-:W-:Y:S02]  /*5100*/  UIADD3.64 UR26, UR6, 0x1fe, URZ ;  /* 0x000001fe061a7897 */ /* 0x000fe4000fffe03f */
[----:B------:R-:W-:Y:S02]  /*5110*/  UIADD3.64 UR30, UR6, 0x200, URZ ;  /* 0x00000200061e7897 */ /* 0x000fe4000fffe03f */
[----:B------:R-:W-:Y:S02]  /*5120*/  UIADD3.64 UR34, UR6, 0x202, URZ ;  /* 0x0000020206227897 */ /* 0x000fe4000fffe03f */
[----:B------:R-:W-:Y:S01]  /*5130*/  UIADD3.64 UR38, UR6, 0x204, URZ ;  /* 0x0000020406267897 */ /* 0x000fe2000fffe03f */
[----:B------:R-:W-:-:S11]  /*5140*/  ULDC UR40, c[0x0][0x238] ;  /* 0x00008e0000287ab9 */ /* 0x000fd60000000800 */
.L_x_1:
[C---:B------:R-:W-:Y:S01]  /*5150*/  LOP3.LUT R78, R0.reuse, 0x2, RZ, 0xfc, !PT ;  /* 0x00000002004e7812 */ /* 0x040fe200078efcff */
[----:B------:R-:W-:Y:S01]  /*5160*/  ULDC UR11, c[0x0][0x238] ;  /* 0x00008e00000b7ab9 */ /* 0x000fe20000000800 */
[C---:B------:R-:W-:Y:S01]  /*5170*/  ISETP.GE.AND P2, PT, R0.reuse, UR13, PT ;  /* 0x0000000d00007c0c */ /* 0x040fe2000bf46270 */
[----:B------:R-:W-:Y:S01]  /*5180*/  ULDC UR42, c[0x0][0x238] ;  /* 0x00008e00002a7ab9 */ /* 0x000fe20000000800 */
[C---:B------:R-:W-:Y:S01]  /*5190*/  LOP3.LUT R91, R0.reuse, 0x8, RZ, 0xfc, !PT ;  /* 0x00000008005b7812 */ /* 0x040fe200078efcff */
[----:B------:R-:W-:Y:S01]  /*51a0*/  ULDC UR41, c[0x0][0x238] ;  /* 0x00008e0000297ab9 */ /* 0x000fe20000000800 */
[----:B------:R-:W-:Y:S01]  /*51b0*/  LOP3.LUT R90, R0, 0xa, RZ, 0xfc, !PT ;  /* 0x0000000a005a7812 */ /* 0x000fe200078efcff */
[----:B------:R-:W0:Y:S01]  /*51c0*/  S2R R169, SR_TID.X ;  /* 0x0000000000a97919 */ /* 0x000e220000002100 */
[----:B------:R-:W-:Y:S01]  /*51d0*/  ISETP.GE.AND P3, PT, R78, UR13, PT ;  /* 0x0000000d4e007c0c */ /* 0x000fe2000bf66270 */
[C---:B------:R-:W-:Y:S01]  /*51e0*/  IMAD R78, R0.reuse, UR11, RZ ;  /* 0x0000000b004e7c24 */ /* 0x040fe2000f8e02ff */
[----:B------:R-:W-:Y:S01]  /*51f0*/  LOP3.LUT R94, R0, 0x6, RZ, 0xfc, !PT ;  /* 0x00000006005e7812 */ /* 0x000fe200078efcff */
[----:B------:R-:W-:Y:S01]  /*5200*/  ULDC UR9, c[0x0][0x238] ;  /* 0x00008e0000097ab9 */ /* 0x000fe20000000800 */
[----:B------:R-:W-:Y:S01]  /*5210*/  ISETP.GE.AND P5, PT, R91, UR13, PT ;  /* 0x0000000d5b007c0c */ /* 0x000fe2000bfa6270 */
[----:B------:R-:W-:Y:S01]  /*5220*/  IMAD.WIDE R78, R78, 0x2, R76 ;  /* 0x000000024e4e7825 */ /* 0x000fe200078e024c */
[----:B------:R-:W-:Y:S01]  /*5230*/  ISETP.GE.AND P6, PT, R90, UR13, PT ;  /* 0x0000000d5a007c0c */ /* 0x000fe2000bfc6270 */
[----:B------:R-:W-:Y:S01]  /*5240*/  ULDC UR11, c[0x0][0x238] ;  /* 0x00008e00000b7ab9 */ /* 0x000fe20000000800 */
[----:B------:R-:W-:-:S02]  /*5250*/  LOP3.LUT R91, R0, 0x4, RZ, 0xfc, !PT ;  /* 0x00000004005b7812 */ /* 0x000fc400078efcff */
[----:B------:R-:W-:Y:S02]  /*5260*/  LOP3.LUT R90, R0, 0x6, RZ, 0xfc, !PT ;  /* 0x00000006005a7812 */ /* 0x000fe400078efcff */
[----:B------:R-:W-:Y:S02]  /*5270*/  PRMT R137, RZ, 0x7610, R137 ;  /* 0x00007610ff897816 */ /* 0x000fe40000000089 */
[----:B------:R-:W-:Y:S01]  /*5280*/  ISETP.GE.AND P4, PT, R94, UR13, PT ;  /* 0x0000000d5e007c0c */ /* 0x000fe2000bf86270 */
[----:B------:R-:W-:Y:S01]  /*5290*/  IMAD R91, R91, UR42, RZ ;  /* 0x0000002a5b5b7c24 */ /* 0x000fe2000f8e02ff */
[----:B------:R-:W-:Y:S01]  /*52a0*/  LOP3.LUT R88, R0, 0x2, RZ, 0xfc, !PT ;  /* 0x0000000200587812 */ /* 0x000fe200078efcff */
[----:B------:R-:W-:Y:S01]  /*52b0*/  IMAD R90, R90, UR41, RZ ;  /* 0x000000295a5a7c24 */ /* 0x000fe2000f8e02ff */
[----:B------:R1:W2:Y:S01]  /*52c0*/  @!P2 LDG.E.U16 R137, desc[UR14][R78.64] ;  /* 0x0000000e4e89a981 */ /* 0x0002a2000c1e1500 */
[----:B------:R-:W-:Y:S01]  /*52d0*/  PRMT R93, RZ, 0x7610, R93 ;  /* 0x00007610ff5d7816 */ /* 0x000fe2000000005d */
[----:B------:R-:W-:Y:S01]  /*52e0*/  ULDC UR41, c[0x0][0x238] ;  /* 0x00008e0000297ab9 */ /* 0x000fe20000000800 */
[----:B------:R-:W-:Y:S01]  /*52f0*/  LOP3.LUT R104, R0, 0x10, RZ, 0xfc, !PT ;  /* 0x0000001000687812 */ /* 0x000fe200078efcff */
[----:B------:R-:W-:Y:S01]  /*5300*/  IMAD R88, R88, UR9, RZ ;  /* 0x0000000958587c24 */ /* 0x000fe2000f8e02ff */
[----:B------:R-:W-:Y:S01]  /*5310*/  LOP3.LUT R96, R0, 0xa, RZ, 0xfc, !PT ;  /* 0x0000000a00607812 */ /* 0x000fe200078efcff */
[----:B------:R-:W-:Y:S01]  /*5320*/  ULDC UR9, c[0x0][0x238] ;  /* 0x00008e0000097ab9 */ /* 0x000fe20000000800 */
[----:B------:R-:W-:Y:S01]  /*5330*/  PRMT R101, RZ, 0x7610, R101 ;  /* 0x00007610ff657816 */ /* 0x000fe20000000065 */
[----:B------:R-:W-:Y:S01]  /*5340*/  IMAD.WIDE R88, R88, 0x2, R76 ;  /* 0x0000000258587825 */ /* 0x000fe200078e024c */
[----:B------:R-:W-:-:S02]  /*5350*/  LOP3.LUT R95, R0, 0x4, RZ, 0xfc, !PT ;  /* 0x00000004005f7812 */ /* 0x000fc400078efcff */
[----:B------:R-:W-:Y:S01]  /*5360*/  PRMT R100, RZ, 0x7610, R100 ;  /* 0x00007610ff647816 */ /* 0x000fe20000000064 */
[--C-:B-1----:R-:W-:Y:S01]  /*5370*/  IMAD.WIDE R78, R91, 0x2, R76.reuse ;  /* 0x000000025b4e7825 */ /* 0x102fe200078e024c */
[C---:B------:R-:W-:Y:S01]  /*5380*/  LOP3.LUT R94, R0.reuse, 0x8, RZ, 0xfc, !PT ;  /* 0x00000008005e7812 */ /* 0x040fe200078efcff */
[----:B------:R1:W3:Y:S01]  /*5390*/  @!P3 LDG.E.U16 R101, desc[UR14][R88.64] ;  /* 0x0000000e5865b981 */ /* 0x0002e2000c1e1500 */
[----:B------:R-:W-:Y:S01]  /*53a0*/  LOP3.LUT R102, R0, 0x14, RZ, 0xfc, !PT ;  /* 0x0000001400667812 */ /* 0x000fe200078efcff */
[----:B------:R-:W-:Y:S01]  /*53b0*/  IMAD.WIDE R90, R90, 0x2, R76 ;  /* 0x000000025a5a7825 */ /* 0x000fe200078e024c */
[----:B------:R-:W-:Y:S02]  /*53c0*/  PRMT R124, RZ, 0x7610, R124 ;  /* 0x00007610ff7c7816 */ /* 0x000fe4000000007c */
[C---:B------:R-:W-:Y:S02]  /*53d0*/  LOP3.LUT R103, R0.reuse, 0x12, RZ, 0xfc, !PT ;  /* 0x0000001200677812 */ /* 0x040fe400078efcff */
[----:B------:R-:W-:Y:S01]  /*53e0*/  LOP3.LUT R105, R0, 0xc, RZ, 0xfc, !PT ;  /* 0x0000000c00697812 */ /* 0x000fe200078efcff */
[----:B------:R-:W4:Y:S01]  /*53f0*/  @!P4 LDG.E.U16 R93, desc[UR14][R90.64] ;  /* 0x0000000e5a5dc981 */ /* 0x000f22000c1e1500 */
[----:B------:R-:W-:Y:S01]  /*5400*/  ISETP.GE.AND P4, PT, R104, UR13, PT ;  /* 0x0000000d68007c0c */ /* 0x000fe2000bf86270 */
[----:B------:R-:W-:Y:S01]  /*5410*/  ULDC UR42, c[0x0][0x238] ;  /* 0x00008e00002a7ab9 */ /* 0x000fe20000000800 */
[----:B0-----:R-:W-:Y:S01]  /*5420*/  LEA.HI R83, R169, 0x1e, RZ, 0x1a ;  /* 0x0000001ea9537811 */ /* 0x001fe200078fd0ff */
[----:B------:R-:W0:Y:S01]  /*5430*/  S2R R104, SR_TID.X ;  /* 0x0000000000687919 */ /* 0x000e220000002100 */
[----:B------:R-:W-:Y:S01]  /*5440*/  IMAD R96, R96, UR9, RZ ;  /* 0x0000000960607c24 */ /* 0x000fe2000f8e02ff */
[----:B------:R-:W-:Y:S01]  /*5450*/  ISETP.GE.AND P3, PT, R95, UR13, PT ;  /* 0x0000000d5f007c0c */ /* 0x000fe2000bf66270 */
[----:B------:R-:W-:Y:S01]  /*5460*/  IMAD R94, R94, UR11, RZ ;  /* 0x0000000b5e5e7c24 */ /* 0x000fe2000f8e02ff */
[----:B-1----:R-:W-:Y:S01]  /*5470*/  PRMT R88, RZ, 0x7610, R88 ;  /* 0x00007610ff587816 */ /* 0x002fe20000000058 */
[----:B------:R-:W-:Y:S01]  /*5480*/  IMAD.WIDE R96, R96, 0x2, R76 ;  /* 0x0000000260607825 */ /* 0x000fe200078e024c */
[----:B------:R-:W-:Y:S01]  /*5490*/  ULDC UR9, c[0x0][0x238] ;  /* 0x00008e0000097ab9 */ /* 0x000fe20000000800 */
[----:B------:R-:W1:Y:S01]  /*54a0*/  S2R R115, SR_TID.X ;  /* 0x0000000000737919 */ /* 0x000e620000002100 */
[----:B------:R-:W-:Y:S01]  /*54b0*/  LEA.HI R81, R169, 0xe, RZ, 0x1a ;  /* 0x0000000ea9517811 */ /* 0x000fe200078fd0ff */
[----:B------:R-:W-:Y:S01]  /*54c0*/  ULDC UR11, c[0x0][0x238] ;  /* 0x00008e00000b7ab9 */ /* 0x000fe20000000800 */
[----:B------:R-:W-:Y:S01]  /*54d0*/  ISETP.GE.AND P0, PT, R83, UR13, PT ;  /* 0x0000000d53007c0c */ /* 0x000fe2000bf06270 */
[----:B------:R-:W5:Y:S01]  /*54e0*/  @!P6 LDG.E.U16 R100, desc[UR14][R96.64] ;  /* 0x0000000e6064e981 */ /* 0x000f62000c1e1500 */
[----:B------:R-:W-:-:S02]  /*54f0*/  ISETP.GE.AND P6, PT, R102, UR13, PT ;  /* 0x0000000d66007c0c */ /* 0x000fc4000bfc6270 */
[----:B------:R-:W-:Y:S01]  /*5500*/  LOP3.LUT R102, R0, 0xc, RZ, 0xfc, !PT ;  /* 0x0000000c00667812 */ /* 0x000fe200078efcff */
[--C-:B------:R-:W-:Y:S01]  /*5510*/  IMAD.WIDE R94, R94, 0x2, R76.reuse ;  /* 0x000000025e5e7825 */ /* 0x100fe200078e024c */
[----:B------:R0:W4:Y:S01]  /*5520*/  @!P3 LDG.E.U16 R88, desc[UR14][R78.64] ;  /* 0x0000000e4e58b981 */ /* 0x000122000c1e1500 */
[----:B------:R-:W-:Y:S02]  /*5530*/  ISETP.GE.AND P1, PT, R81, UR13, PT ;  /* 0x0000000d51007c0c */ /* 0x000fe4000bf26270 */
[----:B------:R-:W-:Y:S01]  /*5540*/  IMAD R102, R102, UR9, RZ ;  /* 0x0000000966667c24 */ /* 0x000fe2000f8e02ff */
[----:B------:R-:W3:Y:S01]  /*5550*/  @!P5 LDG.E.U16 R124, desc[UR14][R94.64] ;  /* 0x0000000e5e7cd981 */ /* 0x000ee2000c1e1500 */
[----:B------:R-:W-:Y:S01]  /*5560*/  ISETP.GE.AND P5, PT, R103, UR13, PT ;  /* 0x0000000d67007c0c */ /* 0x000fe2000bfa6270 */
[----:B------:R-:W-:Y:S01]  /*5570*/  ULDC UR9, c[0x0][0x238] ;  /* 0x00008e0000097ab9 */ /* 0x000fe20000000800 */
[----:B------:R-:W-:Y:S02]  /*5580*/  ISETP.GE.AND P3, PT, R105, UR13, PT ;  /* 0x0000000d69007c0c */ /* 0x000fe4000bf66270 */
[----:B------:R-:W-:Y:S01]  /*5590*/  LOP3.LUT R103, R0, 0x10, RZ, 0xfc, !PT ;  /* 0x0000001000677812 */ /* 0x000fe200078efcff */
[----:B0-----:R-:W-:Y:S01]  /*55a0*/  IMAD.WIDE R78, R102, 0x2, R76 ;  /* 0x00000002664e7825 */ /* 0x001fe200078e024c */
[----:B------:R-:W-:-:S02]  /*55b0*/  LOP3.LUT R102, R0, 0x12, RZ, 0xfc, !PT ;  /* 0x0000001200667812 */ /* 0x000fc400078efcff */
[----:B------:R-:W-:Y:S02]  /*55c0*/  LOP3.LUT R83, R0, 0x14, RZ, 0xfc, !PT ;  /* 0x0000001400537812 */ /* 0x000fe400078efcff */
[----:B------:R-:W-:Y:S01]  /*55d0*/  LEA.HI R104, R104, 0xe, RZ, 0x1a ;  /* 0x0000000e68687811 */ /* 0x000fe200078fd0ff */
[----:B------:R-:W-:Y:S01]  /*55e0*/  IMAD R103, R103, UR41, RZ ;  /* 0x0000002967677c24 */ /* 0x000fe2000f8e02ff */
[----:B------:R-:W-:Y:S01]  /*55f0*/  LEA.HI R81, R169, 0x2e, RZ, 0x1a ;  /* 0x0000002ea9517811 */ /* 0x000fe200078fd0ff */
[----:B------:R-:W-:Y:S01]  /*5600*/  IMAD R102, R102, UR11, RZ ;  /* 0x0000000b66667c24 */ /* 0x000fe2000f8e02ff */
[----:B------:R-:W-:Y:S01]  /*5610*/  PRMT R98, RZ, 0x7610, R98 ;  /* 0x00007610ff627816 */ /* 0x000fe20000000062 */
[----:B------:R-:W-:Y:S01]  /*5620*/  IMAD R104, R104, UR42, RZ ;  /* 0x0000002a68687c24 */ /* 0x000fe2000f8e02ff */
[----:B------:R-:W-:Y:S01]  /*5630*/  ISETP.GE.AND P2, PT, R81, UR13, PT ;  /* 0x0000000d51007c0c */ /* 0x000fe2000bf46270 */
[----:B------:R-:W-:Y:S01]  /*5640*/  IMAD R83, R83, UR9, RZ ;  /* 0x0000000953537c24 */ /* 0x000fe2000f8e02ff */
[----:B------:R-:W-:Y:S01]  /*5650*/  PRMT R123, RZ, 0x7610, R123 ;  /* 0x00007610ff7b7816 */ /* 0x000fe2000000007b */
[----:B------:R-:W-:Y:S01]  /*5660*/  IMAD.WIDE R96, R103, 0x2, R76 ;  /* 0x0000000267607825 */ /* 0x000fe200078e024c */
[----:B------:R-:W-:Y:S01]  /*5670*/  PRMT R81, RZ, 0x7610, R81 ;  /* 0x00007610ff517816 */ /* 0x000fe20000000051 */
[----:B------:R-:W4:Y:S01]  /*5680*/  @!P3 LDG.E.U16 R98, desc[UR14][R78.64] ;  /* 0x0000000e4e62b981 */ /* 0x000f22000c1e1500 */
[----:B------:R-:W-:Y:S01]  /*5690*/  LOP3.LUT R112, R0, 0x16, RZ, 0xfc, !PT ;  /* 0x0000001600707812 */ /* 0x000fe200078efcff */
[----:B------:R-:W-:Y:S01]  /*56a0*/  IMAD.WIDE R102, R102, 0x2, R76 ;  /* 0x0000000266667825 */ /* 0x000fe200078e024c */
[----:B------:R-:W-:Y:S01]  /*56b0*/  PRMT R106, RZ, 0x7610, R106 ;  /* 0x00007610ff6a7816 */ /* 0x000fe2000000006a */
[----:B------:R-:W5:Y:S01]  /*56c0*/  @!P4 LDG.E.U16 R123, desc[UR14][R96.64] ;  /* 0x0000000e607bc981 */ /* 0x000f62000c1e1500 */
[----:B------:R-:W-:Y:S01]  /*56d0*/  LOP3.LUT R109, R0, 0x18, RZ, 0xfc, !PT ;  /* 0x00000018006d7812 */ /* 0x000fe200078efcff */
[--C-:B------:R-:W-:Y:S01]  /*56e0*/  IMAD.WIDE R90, R104, 0x2, R76.reuse ;  /* 0x00000002685a7825 */ /* 0x100fe200078e024c */
[C---:B------:R-:W-:Y:S01]  /*56f0*/  LOP3.LUT R108, R0.reuse, 0x1a, RZ, 0xfc, !PT ;  /* 0x0000001a006c7812 */ /* 0x040fe200078efcff */
[----:B------:R-:W4:Y:S01]  /*5700*/  @!P5 LDG.E.U16 R81, desc[UR14][R102.64] ;  /* 0x0000000e6651d981 */ /* 0x000f22000c1e1500 */
[----:B------:R-:W-:Y:S01]  /*5710*/  ULDC UR41, c[0x0][0x238] ;  /* 0x00008e0000297ab9 */ /* 0x000fe20000000800 */
[----:B------:R-:W-:Y:S01]  /*5720*/  IMAD.WIDE R104, R83, 0x2, R76 ;  /* 0x0000000253687825 */ /* 0x000fe200078e024c */
[----:B------:R-:W-:Y:S01]  /*5730*/  LOP3.LUT R83, R0, 0x1c, RZ, 0xfc, !PT ;  /* 0x0000001c00537812 */ /* 0x000fe200078efcff */
[----:B------:R-:W-:Y:S01]  /*5740*/  ULDC UR11, c[0x0][0x238] ;  /* 0x00008e00000b7ab9 */ /* 0x000fe20000000800 */
[----:B------:R-:W-:Y:S01]  /*5750*/  ISETP.GE.AND P3, PT, R112, UR13, PT ;  /* 0x0000000d70007c0c */ /* 0x000fe2000bf66270 */
[----:B------:R-:W-:Y:S01]  /*5760*/  ULDC UR9, c[0x0][0x238] ;  /* 0x00008e0000097ab9 */ /* 0x000fe20000000800 */
[----:B------:R-:W-:Y:S01]  /*5770*/  ISETP.GE.AND P4, PT, R109, UR13, PT ;  /* 0x0000000d6d007c0c */ /* 0x000fe2000bf86270 */
[----:B------:R0:W4:Y:S01]  /*5780*/  @!P6 LDG.E.U16 R106, desc[UR14][R104.64] ;  /* 0x0000000e686ae981 */ /* 0x000122000c1e1500 */
[----:B------:R-:W-:Y:S01]  /*5790*/  LOP3.LUT R112, R0, 0x18, RZ, 0xfc, !PT ;  /* 0x0000001800707812 */ /* 0x000fe200078efcff */
[----:B------:R-:W-:Y:S01]  /*57a0*/  ULDC UR42, c[0x0][0x238] ;  /* 0x00008e00002a7ab9 */ /* 0x000fe20000000800 */
[----:B------:R-:W-:-:S02]  /*57b0*/  ISETP.GE.AND P5, PT, R108, UR13, PT ;  /* 0x0000000d6c007c0c */ /* 0x000fc4000bfa6270 */
[C---:B------:R-:W-:Y:S02]  /*57c0*/  LOP3.LUT R109, R0.reuse, 0x1a, RZ, 0xfc, !PT ;  /* 0x0000001a006d7812 */ /* 0x040fe400078efcff */
[----:B------:R-:W-:Y:S02]  /*57d0*/  LOP3.LUT R108, R0, 0x1c, RZ, 0xfc, !PT ;  /* 0x0000001c006c7812 */ /* 0x000fe400078efcff */
[----:B------:R-:W-:Y:S01]  /*57e0*/  ISETP.GE.AND P6, PT, R83, UR13, PT ;  /* 0x0000000d53007c0c */ /* 0x000fe2000bfc6270 */
[----:B------:R-:W-:Y:S01]  /*57f0*/  IMAD R112, R112, UR41, RZ ;  /* 0x0000002970707c24 */ /* 0x000fe2000f8e02ff */
[----:B------:R-:W-:Y:S01]  /*5800*/  PRMT R122, RZ, 0x7610, R122 ;  /* 0x00007610ff7a7816 */ /* 0x000fe2000000007a */
[----:B------:R-:W-:Y:S01]  /*5810*/  IMAD R109, R109, UR11, RZ ;  /* 0x0000000b6d6d7c24 */ /* 0x000fe2000f8e02ff */
[----:B0-----:R-:W-:Y:S01]  /*5820*/  PRMT R105, RZ, 0x7610, R105 ;  /* 0x00007610ff697816 */ /* 0x001fe20000000069 */
[----:B------:R-:W-:Y:S01]  /*5830*/  IMAD R108, R108, UR9, RZ ;  /* 0x000000096c6c7c24 */ /* 0x000fe2000f8e02ff */
[----:B------:R-:W-:Y:S01]  /*5840*/  LOP3.LUT R114, R0, 0x20, RZ, 0xfc, !PT ;  /* 0x0000002000727812 */ /* 0x000fe200078efcff */
[--C-:B------:R-:W-:Y:S01]  /*5850*/  IMAD.WIDE R96, R112, 0x2, R76.reuse ;  /* 0x0000000270607825 */ /* 0x100fe200078e024c */
[C---:B------:R-:W-:Y:S01]  /*5860*/  LOP3.LUT R113, R0.reuse, 0x16, RZ, 0xfc, !PT ;  /* 0x0000001600717812 */ /* 0x040fe200078efcff */
[----:B------:R-:W-:Y:S01]  /*5870*/  ULDC UR9, c[0x0][0x238] ;  /* 0x00008e0000097ab9 */ /* 0x000fe20000000800 */
[----:B-1----:R-:W-:Y:S01]  /*5880*/  LEA.HI R115, R115, 0x1e, RZ, 0x1a ;  /* 0x0000001e73737811 */ /* 0x002fe200078fd0ff */
[----:B------:R-:W-:Y:S01]  /*5890*/  IMAD.WIDE R102, R109, 0x2, R76 ;  /* 0x000000026d667825 */ /* 0x000fe200078e024c */
[----:B------:R-:W-:Y:S01]  /*58a0*/  LOP3.LUT R112, R0, 0x24, RZ, 0xfc, !PT ;  /* 0x0000002400707812 */ /* 0x000fe200078efcff */
[----:B------:R-:W4:Y:S01]  /*58b0*/  @!P4 LDG.E.U16 R122, desc[UR14][R96.64] ;  /* 0x0000000e607ac981 */ /* 0x000f22000c1e1500 */
[----:B------:R-:W-:Y:S01]  /*58c0*/  PRMT R85, RZ, 0x7610, R85 ;  /* 0x00007610ff557816 */ /* 0x000fe20000000055 */
[----:B------:R-:W-:Y:S01]  /*58d0*/  IMAD.WIDE R108, R108, 0x2, R76 ;  /* 0x000000026c6c7825 */ /* 0x000fe200078e024c */
[----:B------:R-:W-:Y:S01]  /*58e0*/  ISETP.GE.AND P4, PT, R114, UR13, PT ;  /* 0x0000000d72007c0c */ /* 0x000fe2000bf86270 */
[----:B------:R-:W-:Y:S01]  /*58f0*/  ULDC UR41, c[0x0][0x238] ;  /* 0x00008e0000297ab9 */ /* 0x000fe20000000800 */
[----:B------:R-:W-:Y:S01]  /*5900*/  LOP3.LUT R114, R0, 0x24, RZ, 0xfc, !PT ;  /* 0x0000002400727812 */ /* 0x000fe200078efcff */
[----:B------:R-:W-:Y:S01]  /*5910*/  IMAD R113, R113, UR42, RZ ;  /* 0x0000002a71717c24 */ /* 0x000fe2000f8e02ff */
[----:B------:R-:W4:Y:S01]  /*5920*/  @!P6 LDG.E.U16 R105, desc[UR14][R108.64] ;  /* 0x0000000e6c69e981 */ /* 0x000f22000c1e1500 */
[----:B------:R-:W-:Y:S01]  /*5930*/  ISETP.GE.AND P6, PT, R112, UR13, PT ;  /* 0x0000000d70007c0c */ /* 0x000fe2000bfc6270 */
[----:B------:R-:W-:Y:S01]  /*5940*/  ULDC UR42, c[0x0][0x238] ;  /* 0x00008e00002a7ab9 */ /* 0x000fe20000000800 */
[----:B------:R-:W-:Y:S01]  /*5950*/  IMAD R114, R114, UR9, RZ ;  /* 0x0000000972727c24 */ /* 0x000fe2000f8e02ff */
[----:B------:R0:W4:Y:S01]  /*5960*/  @!P5 LDG.E.U16 R85, desc[UR14][R102.64] ;  /* 0x0000000e6655d981 */ /* 0x000122000c1e1500 */
[----:B------:R-:W-:Y:S01]  /*5970*/  IMAD R115, R115, UR42, RZ ;  /* 0x0000002a73737c24 */ /* 0x000fe2000f8e02ff */
[----:B------:R-:W-:-:S02]  /*5980*/  PRMT R104, RZ, 0x7610, R104 ;  /* 0x00007610ff687816 */ /* 0x000fc40000000068 */
[C---:B------:R-:W-:Y:S01]  /*5990*/  LOP3.LUT R116, R0.reuse, 0x2c, RZ, 0xfc, !PT ;  /* 0x0000002c00747812 */ /* 0x040fe200078efcff */
[----:B------:R-:W-:Y:S01]  /*59a0*/  IMAD.WIDE R78, R113, 0x2, R76 ;  /* 0x00000002714e7825 */ /* 0x000fe200078e024c */
[----:B------:R-:W-:Y:S01]  /*59b0*/  LOP3.LUT R112, R0, 0x22, RZ, 0xfc, !PT ;  /* 0x0000002200707812 */ /* 0x000fe200078efcff */
[----:B------:R-:W-:Y:S01]  /*59c0*/  ULDC UR11, c[0x0][0x238] ;  /* 0x00008e00000b7ab9 */ /* 0x000fe20000000800 */
[----:B------:R-:W-:Y:S01]  /*59d0*/  PRMT R94, RZ, 0x7610, R94 ;  /* 0x00007610ff5e7816 */ /* 0x000fe2000000005e */
[----:B------:R-:W-:Y:S01]  /*59e0*/  ULDC UR9, c[0x0][0x238] ;  /* 0x00008e0000097ab9 */ /* 0x000fe20000000800 */
[----:B0-----:R-:W-:Y:S01]  /*59f0*/  IMAD.WIDE R102, R115, 0x2, R76 ;  /* 0x0000000273667825 */ /* 0x001fe200078e024c */
[----:B------:R-:W-:Y:S01]  /*5a00*/  PRMT R96, RZ, 0x7610, R96 ;  /* 0x00007610ff607816 */ /* 0x000fe20000000060 */
[----:B------:R-:W-:Y:S02]  /*5a10*/  ULDC UR42, c[0x0][0x238] ;  /* 0x00008e00002a7ab9 */ /* 0x000fe40000000800 */
[----:B------:R-:W-:Y:S01]  /*5a20*/  IMAD.WIDE R114, R114, 0x2, R76 ;  /* 0x0000000272727825 */ /* 0x000fe200078e024c */
[----:B------:R-:W-:Y:S01]  /*5a30*/  LOP3.LUT R113, R0, 0x22, RZ, 0xfc, !PT ;  /* 0x0000002200717812 */ /* 0x000fe200078efcff */
[----:B------:R0:W4:Y:S04]  /*5a40*/  @!P1 LDG.E.U16 R94, desc[UR14][R90.64] ;  /* 0x0000000e5a5e9981 */ /* 0x000128000c1e1500 */
[----:B------:R-:W4:Y:S01]  /*5a50*/  @!P6 LDG.E.U16 R104, desc[UR14][R114.64] ;  /* 0x0000000e7268e981 */ /* 0x000f22000c1e1500 */
[----:B------:R-:W-:-:S02]  /*5a60*/  ISETP.GE.AND P6, PT, R116, UR13, PT ;  /* 0x0000000d74007c0c */ /* 0x000fc4000bfc6270 */
[----:B------:R-:W1:Y:S01]  /*5a70*/  S2R R116, SR_TID.X ;  /* 0x0000000000747919 */ /* 0x000e620000002100 */
[----:B------:R-:W-:Y:S02]  /*5a80*/  ISETP.GE.AND P5, PT, R113, UR13, PT ;  /* 0x0000000d71007c0c */ /* 0x000fe4000bfa6270 */
[----:B------:R-:W-:Y:S01]  /*5a90*/  LOP3.LUT R113, R0, 0x20, RZ, 0xfc, !PT ;  /* 0x0000002000717812 */ /* 0x000fe200078efcff */
[----:B------:R-:W-:Y:S01]  /*5aa0*/  IMAD R112, R112, UR11, RZ ;  /* 0x0000000b70707c24 */ /* 0x000fe2000f8e02ff */
[----:B0-----:R-:W-:Y:S01]  /*5ab0*/  PRMT R91, RZ, 0x7610, R91 ;  /* 0x00007610ff5b7816 */ /* 0x001fe2000000005b */
[----:B------:R-:W-:Y:S02]  /*5ac0*/  ULDC UR11, c[0x0][0x238] ;  /* 0x00008e00000b7ab9 */ /* 0x000fe40000000800 */
[----:B------:R-:W-:Y:S01]  /*5ad0*/  IMAD R113, R113, UR41, RZ ;  /* 0x0000002971717c24 */ /* 0x000fe2000f8e02ff */
[----:B------:R-:W-:Y:S01]  /*5ae0*/  LOP3.LUT R117, R0, 0x2a, RZ, 0xfc, !PT ;  /* 0x0000002a00757812 */ /* 0x000fe200078efcff */
[----:B------:R-:W-:Y:S01]  /*5af0*/  ULDC UR41, c[0x0][0x238] ;  /* 0x00008e0000297ab9 */ /* 0x000fe20000000800 */
[----:B------:R0:W4:Y:S01]  /*5b00*/  @!P3 LDG.E.U16 R91, desc[UR14][R78.64] ;  /* 0x0000000e4e5bb981 */ /* 0x000122000c1e1500 */
[----:B------:R-:W-:-:S04]  /*5b10*/  IMAD.WIDE R108, R113, 0x2, R76 ;  /* 0x00000002716c7825 */ /* 0x000fc800078e024c */
[----:B------:R-:W-:Y:S01]  /*5b20*/  IMAD.WIDE R112, R112, 0x2, R76 ;  /* 0x0000000270707825 */ /* 0x000fe200078e024c */
[----:B------:R-:W-:-:S04]  /*5b30*/  PRMT R111, RZ, 0x7610, R111 ;  /* 0x00007610ff6f7816 */ /* 0x000fc8000000006f */
[----:B------:R-:W4:Y:S01]  /*5b40*/  @!P5 LDG.E.U16 R96, desc[UR14][R112.64] ;  /* 0x0000000e7060d981 */ /* 0x000f22000c1e1500 */
[----:B------:R-:W-:Y:S02]  /*5b50*/  ISETP.GE.AND P5, PT, R117, UR13, PT ;  /* 0x0000000d75007c0c */ /* 0x000fe4000bfa6270 */
[C---:B------:R-:W-:Y:S01]  /*5b60*/  LOP3.LUT R117, R0.reuse, 0x26, RZ, 0xfc, !PT ;  /* 0x0000002600757812 */ /* 0x040fe200078efcff */
[----:B------:R-:W4:Y:S01]  /*5b70*/  @!P4 LDG.E.U16 R111, desc[UR14][R108.64] ;  /* 0x0000000e6c6fc981 */ /* 0x000f22000c1e1500 */
[----:B0-----:R-:W-:Y:S02]  /*5b80*/  PRMT R78, RZ, 0x7610, R78 ;  /* 0x00007610ff4e7816 */ /* 0x001fe4000000004e */
[C---:B------:R-:W-:Y:S01]  /*5b90*/  LOP3.LUT R118, R0.reuse, 0x28, RZ, 0xfc, !PT ;  /* 0x0000002800767812 */ /* 0x040fe200078efcff */
[----:B------:R-:W-:Y:S01]  /*5ba0*/  IMAD R117, R117, UR9, RZ ;  /* 0x0000000975757c24 */ /* 0x000fe2000f8e02ff */
[----:B------:R-:W-:Y:S01]  /*5bb0*/  LOP3.LUT R119, R0, 0x26, RZ, 0xfc, !PT ;  /* 0x0000002600777812 */ /* 0x000fe200078efcff */
[----:B------:R-:W-:Y:S01]  /*5bc0*/  ULDC UR9, c[0x0][0x238] ;  /* 0x00008e0000097ab9 */ /* 0x000fe20000000800 */
[----:B------:R0:W4:Y:S01]  /*5bd0*/  @!P0 LDG.E.U16 R78, desc[UR14][R102.64] ;  /* 0x0000000e664e8981 */ /* 0x000122000c1e1500 */
[----:B------:R-:W-:-:S02]  /*5be0*/  ISETP.GE.AND P4, PT, R118, UR13, PT ;  /* 0x0000000d76007c0c */ /* 0x000fc4000bf86270 */
[----:B------:R-:W-:Y:S02]  /*5bf0*/  ISETP.GE.AND P0, PT, R119, UR13, PT ;  /* 0x0000000d77007c0c */ /* 0x000fe4000bf06270 */
[----:B------:R-:W-:Y:S02]  /*5c00*/  LOP3.LUT R118, R0, 0x2a, RZ, 0xfc, !PT ;  /* 0x0000002a00767812 */ /* 0x000fe400078efcff */
[----:B-1----:R-:W-:Y:S01]  /*5c10*/  LEA.HI R116, R116, 0x2e, RZ, 0x1a ;  /* 0x0000002e74747811 */ /* 0x002fe200078fd0ff */
[----:B0-----:R-:W-:Y:S01]  /*5c20*/  IMAD.WIDE R102, R117, 0x2, R76 ;  /* 0x0000000275667825 */ /* 0x001fe200078e024c */
[----:B------:R-:W-:-:S03]  /*5c30*/  LOP3.LUT R117, R0, 0x2c, RZ, 0xfc, !PT ;  /* 0x0000002c00757812 */ /* 0x000fc600078efcff */
[----:B------:R-:W-:Y:S01]  /*5c40*/  IMAD R118, R118, UR41, RZ ;  /* 0x0000002976767c24 */ /* 0x000fe2000f8e02ff */
[----:B------:R-:W-:Y:S01]  /*5c50*/  PRMT R90, RZ, 0x7610, R90 ;  /* 0x00007610ff5a7816 */ /* 0x000fe2000000005a */
[----:B------:R-:W-:Y:S01]  /*5c60*/  IMAD R117, R117, UR11, RZ ;  /* 0x0000000b75757c24 */ /* 0x000fe2000f8e02ff */
[----:B------:R-:W-:Y:S01]  /*5c70*/  PRMT R99, RZ, 0x7610, R99 ;  /* 0x00007610ff637816 */ /* 0x000fe20000000063 */
[----:B------:R-:W-:Y:S01]  /*5c80*/  IMAD R116, R116, UR9, RZ ;  /* 0x0000000974747c24 */ /* 0x000fe2000f8e02ff */
[----:B------:R-:W-:Y:S01]  /*5c90*/  PRMT R89, RZ, 0x7610, R89 ;  /* 0x00007610ff597816 */ /* 0x000fe20000000059 */
[--C-:B------:R-:W-:Y:S01]  /*5ca0*/  IMAD.WIDE R112, R118, 0x2, R76.reuse ;  /* 0x0000000276707825 */ /* 0x100fe200078e024c */
[C---:B------:R-:W-:Y:S01]  /*5cb0*/  LOP3.LUT R118, R0.reuse, 0x30, RZ, 0xfc, !PT ;  /* 0x0000003000767812 */ /* 0x040fe200078efcff */
[----:B------:R-:W4:Y:S01]  /*5cc0*/  @!P0 LDG.E.U16 R90, desc[UR14][R102.64] ;  /* 0x0000000e665a8981 */ /* 0x000f22000c1e1500 */
[C---:B------:R-:W-:Y:S01]  /*5cd0*/  LOP3.LUT R119, R0.reuse, 0x28, RZ, 0xfc, !PT ;  /* 0x0000002800777812 */ /* 0x040fe200078efcff */
[----:B------:R-:W-:Y:S01]  /*5ce0*/  IMAD.WIDE R114, R117, 0x2, R76 ;  /* 0x0000000275727825 */ /* 0x000fe200078e024c */
[----:B------:R-:W-:Y:S01]  /*5cf0*/  LOP3.LUT R121, R0, 0x32, RZ, 0xfc, !PT ;  /* 0x0000003200797812 */ /* 0x000fe200078efcff */
[----:B------:R-:W-:Y:S01]  /*5d00*/  ULDC UR9, c[0x0][0x238] ;  /* 0x00008e0000097ab9 */ /* 0x000fe20000000800 */
[----:B------:R-:W-:Y:S01]  /*5d10*/  PRMT R110, RZ, 0x7610, R110 ;  /* 0x00007610ff6e7816 */ /* 0x000fe2000000006e */
[----:B------:R-:W-:Y:S01]  /*5d20*/  IMAD.WIDE R116, R116, 0x2, R76 ;  /* 0x0000000274747825 */ /* 0x000fe200078e024c */
[----:B------:R0:W4:Y:S01]  /*5d30*/  @!P6 LDG.E.U16 R99, desc[UR14][R114.64] ;  /* 0x0000000e7263e981 */ /* 0x000122000c1e1500 */
[----:B------:R-:W-:Y:S01]  /*5d40*/  ISETP.GE.AND P0, PT, R118, UR13, PT ;  /* 0x0000000d76007c0c */ /* 0x000fe2000bf06270 */
[----:B------:R-:W-:Y:S01]  /*5d50*/  ULDC UR11, c[0x0][0x238] ;  /* 0x00008e00000b7ab9 */ /* 0x000fe20000000800 */
[C---:B------:R-:W-:Y:S01]  /*5d60*/  LOP3.LUT R118, R0.reuse, 0x38, RZ, 0xfc, !PT ;  /* 0x0000003800767812 */ /* 0x040fe200078efcff */
[----:B------:R-:W4:Y:S01]  /*5d70*/  @!P2 LDG.E.U16 R89, desc[UR14][R116.64] ;  /* 0x0000000e7459a981 */ /* 0x000f22000c1e1500 */
[----:B------:R-:W-:Y:S01]  /*5d80*/  ISETP.GE.AND P2, PT, R121, UR13, PT ;  /* 0x0000000d79007c0c */ /* 0x000fe2000bf46270 */
[----:B------:R-:W-:Y:S01]  /*5d90*/  IMAD R119, R119, UR42, RZ ;  /* 0x0000002a77777c24 */ /* 0x000fe2000f8e02ff */
[----:B------:R-:W-:Y:S01]  /*5da0*/  ULDC UR42, c[0x0][0x238] ;  /* 0x00008e00002a7ab9 */ /* 0x000fe20000000800 */
[----:B------:R-:W-:Y:S01]  /*5db0*/  PRMT R95, RZ, 0x7610, R95 ;  /* 0x00007610ff5f7816 */ /* 0x000fe2000000005f */
[----:B------:R-:W-:Y:S01]  /*5dc0*/  ULDC UR41, c[0x0][0x238] ;  /* 0x00008e0000297ab9 */ /* 0x000fe20000000800 */
[----:B0-----:R-:W-:-:S02]  /*5dd0*/  LOP3.LUT R114, R0, 0x32, RZ, 0xfc, !PT ;  /* 0x0000003200727812 */ /* 0x001fc400078efcff */
[----:B------:R-:W-:Y:S02]  /*5de0*/  ISETP.GE.AND P6, PT, R118, UR13, PT ;  /* 0x0000000d76007c0c */ /* 0x000fe4000bfc6270 */
[----:B------:R-:W-:Y:S01]  /*5df0*/  LOP3.LUT R118, R0, 0x30, RZ, 0xfc, !PT ;  /* 0x0000003000767812 */ /* 0x000fe200078efcff */
[----:B------:R-:W-:Y:S01]  /*5e00*/  IMAD R114, R114, UR42, RZ ;  /* 0x0000002a72727c24 */ /* 0x000fe2000f8e02ff */
[----:B------:R-:W-:Y:S01]  /*5e10*/  PRMT R97, RZ, 0x7610, R97 ;  /* 0x00007610ff617816 */ /* 0x000fe20000000061 */
[--C-:B------:R-:W-:Y:S01]  /*5e20*/  IMAD.WIDE R108, R119, 0x2, R76.reuse ;  /* 0x00000002776c7825 */ /* 0x100fe200078e024c */
[----:B------:R-:W4:Y:S01]  /*5e30*/  @!P5 LDG.E.U16 R95, desc[UR14][R112.64] ;  /* 0x0000000e705fd981 */ /* 0x000f22000c1e1500 */
[----:B------:R-:W-:Y:S01]  /*5e40*/  LOP3.LUT R120, R0, 0x34, RZ, 0xfc, !PT ;  /* 0x0000003400787812 */ /* 0x000fe200078efcff */
[----:B------:R-:W-:Y:S01]  /*5e50*/  ULDC UR42, c[0x0][0x238] ;  /* 0x00008e00002a7ab9 */ /* 0x000fe20000000800 */
[----:B------:R-:W-:Y:S01]  /*5e60*/  IMAD.WIDE R114, R114, 0x2, R76 ;  /* 0x0000000272727825 */ /* 0x000fe200078e024c */
[----:B------:R0:W4:Y:S03]  /*5e70*/  @!P4 LDG.E.U16 R110, desc[UR14][R108.64] ;  /* 0x0000000e6c6ec981 */ /* 0x000126000c1e1500 */
[----:B------:R-:W-:Y:S01]  /*5e80*/  IMAD R118, R118, UR9, RZ ;  /* 0x0000000976767c24 */ /* 0x000fe2000f8e02ff */
[----:B------:R1:W4:Y:S01]  /*5e90*/  @!P2 LDG.E.U16 R97, desc[UR14][R114.64] ;  /* 0x0000000e7261a981 */ /* 0x000322000c1e1500 */
[----:B0-----:R-:W-:-:S02]  /*5ea0*/  PRMT R109, RZ, 0x7610, R109 ;  /* 0x00007610ff6d7816 */ /* 0x001fc4000000006d */
[----:B------:R-:W-:Y:S01]  /*5eb0*/  IMAD.WIDE R112, R118, 0x2, R76 ;  /* 0x0000000276707825 */ /* 0x000fe200078e024c */
[C---:B------:R-:W-:Y:S01]  /*5ec0*/  LOP3.LUT R119, R0.reuse, 0x36, RZ, 0xfc, !PT ;  /* 0x0000003600777812 */ /* 0x040fe200078efcff */
[----:B------:R-:W-:Y:S01]  /*5ed0*/  ULDC UR9, c[0x0][0x238] ;  /* 0x00008e0000097ab9 */ /* 0x000fe20000000800 */
[C---:B-1----:R-:W-:Y:S02]  /*5ee0*/  LOP3.LUT R115, R0.reuse, 0x3a, RZ, 0xfc, !PT ;  /* 0x0000003a00737812 */ /* 0x042fe400078efcff */
[----:B------:R0:W4:Y:S02]  /*5ef0*/  @!P0 LDG.E.U16 R109, desc[UR14][R112.64] ;  /* 0x0000000e706d8981 */ /* 0x000124000c1e1500 */
[----:B------:R-:W-:Y:S02]  /*5f00*/  ISETP.GE.AND P0, PT, R115, UR13, PT ;  /* 0x0000000d73007c0c */ /* 0x000fe4000bf06270 */
[----:B------:R-:W1:Y:S01]  /*5f10*/  S2R R115, SR_TID.X ;  /* 0x0000000000737919 */ /* 0x000e620000002100 */
[----:B------:R-:W-:-:S02]  /*5f20*/  LOP3.LUT R118, R0, 0x36, RZ, 0xfc, !PT ;  /* 0x0000003600767812 */ /* 0x000fc400078efcff */
[----:B------:R-:W-:-:S03]  /*5f30*/  ISETP.GE.AND P5, PT, R119, UR13, PT ;  /* 0x0000000d77007c0c */ /* 0x000fc6000bfa6270 */
[----:B------:R-:W-:Y:S01]  /*5f40*/  IMAD R118, R118, UR11, RZ ;  /* 0x0000000b76767c24 */ /* 0x000fe2000f8e02ff */
[----:B------:R-:W-:Y:S01]  /*5f50*/  PRMT R87, RZ, 0x7610, R87 ;  /* 0x00007610ff577816 */ /* 0x000fe20000000057 */
[----:B------:R-:W-:Y:S01]  /*5f60*/  ULDC UR11, c[0x0][0x238] ;  /* 0x00008e00000b7ab9 */ /* 0x000fe20000000800 */
[----:B------:R-:W-:Y:S01]  /*5f70*/  LOP3.LUT R116, R0, 0x34, RZ, 0xfc, !PT ;  /* 0x0000003400747812 */ /* 0x000fe200078efcff */
[----:B------:R-:W-:Y:S01]  /*5f80*/  IMAD.WIDE R118, R118, 0x2, R76 ;  /* 0x0000000276767825 */ /* 0x000fe200078e024c */
[----:B------:R-:W-:Y:S02]  /*5f90*/  ISETP.GE.AND P4, PT, R120, UR13, PT ;  /* 0x0000000d78007c0c */ /* 0x000fe4000bf86270 */
[----:B------:R-:W-:Y:S01]  /*5fa0*/  LOP3.LUT R156, R0, 0x42, RZ, 0xfc, !PT ;  /* 0x00000042009c7812 */ /* 0x000fe200078efcff */
[----:B------:R-:W-:Y:S01]  /*5fb0*/  IMAD R116, R116, UR41, RZ ;  /* 0x0000002974747c24 */ /* 0x000fe2000f8e02ff */
[----:B------:R-:W-:Y:S01]  /*5fc0*/  LOP3.LUT R120, R0, 0x38, RZ, 0xfc, !PT ;  /* 0x0000003800787812 */ /* 0x000fe200078efcff */
[----:B------:R-:W4:Y:S01]  /*5fd0*/  @!P5 LDG.E.U16 R87, desc[UR14][R118.64] ;  /* 0x0000000e7657d981 */ /* 0x000f22000c1e1500 */
[----:B------:R-:W-:Y:S01]  /*5fe0*/  ISETP.GE.AND P5, PT, R156, UR13, PT ;  /* 0x0000000d9c007c0c */ /* 0x000fe2000bfa6270 */
[----:B------:R-:W-:Y:S01]  /*5ff0*/  ULDC UR41, c[0x0][0x238] ;  /* 0x00008e0000297ab9 */ /* 0x000fe20000000800 */
[----:B------:R-:W-:Y:S01]  /*6000*/  LOP3.LUT R156, R0, 0x3a, RZ, 0xfc, !PT ;  /* 0x0000003a009c7812 */ /* 0x000fe200078efcff */
[----:B------:R-:W-:Y:S01]  /*6010*/  IMAD R120, R120, UR9, RZ ;  /* 0x0000000978787c24 */ /* 0x000fe2000f8e02ff */
[----:B------:R-:W-:Y:S01]  /*6020*/  PRMT R103, RZ, 0x7610, R103 ;  /* 0x00007610ff677816 */ /* 0x000fe20000000067 */
[----:B------:R-:W-:Y:S01]  /*6030*/  IMAD.WIDE R116, R116, 0x2, R76 ;  /* 0x0000000274747825 */ /* 0x000fe200078e024c */
[----:B------:R-:W-:Y:S01]  /*6040*/  ULDC UR9, c[0x0][0x238] ;  /* 0x00008e0000097ab9 */ /* 0x000fe20000000800 */
[----:B0-----:R-:W-:-:S02]  /*6050*/  LOP3.LUT R112, R0, 0x3c, RZ, 0xfc, !PT ;  /* 0x0000003c00707812 */ /* 0x001fc400078efcff */
[----:B------:R-:W-:Y:S01]  /*6060*/  LOP3.LUT R113, R0, 0x40, RZ, 0xfc, !PT ;  /* 0x0000004000717812 */ /* 0x000fe200078efcff */
[----:B------:R-:W-:Y:S01]  /*6070*/  IMAD R156, R156, UR9, RZ ;  /* 0x000000099c9c7c24 */ /* 0x000fe2000f8e02ff */
[----:B------:R-:W-:Y:S01]  /*6080*/  LEA.HI R83, R169, 0x3e, RZ, 0x1a ;  /* 0x0000003ea9537811 */ /* 0x000fe200078fd0ff */
[----:B------:R1:W4:Y:S01]  /*6090*/  @!P4 LDG.E.U16 R103, desc[UR14][R116.64] ;  /* 0x0000000e7467c981 */ /* 0x000322000c1e1500 */
[----:B------:R-:W-:Y:S01]  /*60a0*/  ISETP.GE.AND P2, PT, R112, UR13, PT ;  /* 0x0000000d70007c0c */ /* 0x000fe2000bf46270 */
[--C-:B------:R-:W-:Y:S01]  /*60b0*/  IMAD.WIDE R120, R120, 0x2, R76.reuse ;  /* 0x0000000278787825 */ /* 0x100fe200078e024c */
[----:B------:R-:W-:Y:S01]  /*60c0*/  ISETP.GE.AND P4, PT, R113, UR13, PT ;  /* 0x0000000d71007c0c */ /* 0x000fe2000bf86270 */
[----:B------:R-:W-:Y:S01]  /*60d0*/  ULDC UR9, c[0x0][0x238] ;  /* 0x00008e0000097ab9 */ /* 0x000fe20000000800 */
[----:B------:R-:W-:Y:S01]  /*60e0*/  ISETP.GE.AND P1, PT, R83, UR13, PT ;  /* 0x0000000d53007c0c */ /* 0x000fe2000bf26270 */
[----:B------:R-:W-:Y:S01]  /*60f0*/  IMAD.WIDE R112, R156, 0x2, R76 ;  /* 0x000000029c707825 */ /* 0x000fe200078e024c */
[----:B------:R-:W-:-:S02]  /*6100*/  LOP3.LUT R156, R0, 0x42, RZ, 0xfc, !PT ;  /* 0x00000042009c7812 */ /* 0x000fc400078efcff */
[----:B-1----:R-:W-:Y:S02]  /*6110*/  LEA.HI R116, R115, 0x3e, RZ, 0x1a ;  /* 0x0000003e73747811 */ /* 0x002fe400078fd0ff */
[----:B------:R-:W-:Y:S02]  /*6120*/  LEA.HI R79, R169, 0x4e, RZ, 0x1a ;  /* 0x0000004ea94f7811 */ /* 0x000fe400078fd0ff */
[----:B------:R-:W-:Y:S01]  /*6130*/  PRMT R108, RZ, 0x7610, R108 ;  /* 0x00007610ff6c7816 */ /* 0x000fe2000000006c */
[----:B------:R-:W-:Y:S01]  /*6140*/  IMAD R116, R116, UR41, RZ ;  /* 0x0000002974747c24 */ /* 0x000fe2000f8e02ff */
[----:B------:R-:W-:Y:S01]  /*6150*/  ISETP.GE.AND P3, PT, R79, UR13, PT ;  /* 0x0000000d4f007c0c */ /* 0x000fe2000bf66270 */
[----:B------:R-:W-:Y:S01]  /*6160*/  IMAD R156, R156, UR9, RZ ;  /* 0x000000099c9c7c24 */ /* 0x000fe2000f8e02ff */
[----:B------:R-:W-:Y:S01]  /*6170*/  PRMT R79, RZ, 0x7610, R79 ;  /* 0x00007610ff4f7816 */ /* 0x000fe2000000004f */
[----:B------:R-:W-:Y:S01]  /*6180*/  IMAD.WIDE R116, R116, 0x2, R76 ;  /* 0x0000000274747825 */ /* 0x000fe200078e024c */
[----:B------:R0:W4:Y:S01]  /*6190*/  @!P6 LDG.E.U16 R108, desc[UR14][R120.64] ;  /* 0x0000000e786ce981 */ /* 0x000122000c1e1500 */
[----:B------:R-:W-:Y:S01]  /*61a0*/  PRMT R83, RZ, 0x7610, R83 ;  /* 0x00007610ff537816 */ /* 0x000fe20000000053 */
[----:B------:R-:W-:Y:S01]  /*61b0*/  ULDC UR9, c[0x0][0x238] ;  /* 0x00008e0000097ab9 */ /* 0x000fe20000000800 */
[----:B------:R-:W-:Y:S01]  /*61c0*/  LOP3.LUT R119, R0, 0x40, RZ, 0xfc, !PT ;  /* 0x0000004000777812 */ /* 0x000fe200078efcff */
[----:B------:R-:W4:Y:S01]  /*61d0*/  @!P1 LDG.E.U16 R79, desc[UR14][R116.64] ;  /* 0x0000000e744f9981 */ /* 0x000f22000c1e1500 */
[----:B------:R-:W-:Y:S01]  /*61e0*/  PRMT R107, RZ, 0x7610, R107 ;  /* 0x00007610ff6b7816 */ /* 0x000fe2000000006b */
[----:B------:R-:W-:Y:S01]  /*61f0*/  ULDC UR41, c[0x0][0x238] ;  /* 0x00008e0000297ab9 */ /* 0x000fe20000000800 */
[----:B0-----:R-:W-:Y:S01]  /*6200*/  IMAD.WIDE R120, R156, 0x2, R76 ;  /* 0x000000029c787825 */ /* 0x001fe200078e024c */
[----:B------:R-:W-:Y:S01]  /*6210*/  LOP3.LUT R156, R0, 0x44, RZ, 0xfc, !PT ;  /* 0x00000044009c7812 */ /* 0x000fe200078efcff */
[----:B------:R0:W4:Y:S03]  /*6220*/  @!P0 LDG.E.U16 R83, desc[UR14][R112.64] ;  /* 0x0000000e70538981 */ /* 0x000126000c1e1500 */
[----:B------:R-:W-:-:S02]  /*6230*/  ISETP.GE.AND P1, PT, R156, UR13, PT ;  /* 0x0000000d9c007c0c */ /* 0x000fc4000bf26270 */
[----:B------:R-:W-:Y:S01]  /*6240*/  LOP3.LUT R156, R0, 0x4c, RZ, 0xfc, !PT ;  /* 0x0000004c009c7812 */ /* 0x000fe200078efcff */
[----:B------:R-:W-:Y:S01]  /*6250*/  IMAD R119, R119, UR11, RZ ;  /* 0x0000000b77777c24 */ /* 0x000fe2000f8e02ff */
[----:B------:R-:W-:Y:S01]  /*6260*/  PRMT R92, RZ, 0x7610, R92 ;  /* 0x00007610ff5c7816 */ /* 0x000fe2000000005c */
[----:B------:R-:W-:Y:S01]  /*6270*/  ULDC UR11, c[0x0][0x238] ;  /* 0x00008e00000b7ab9 */ /* 0x000fe20000000800 */
[----:B------:R-:W-:Y:S02]  /*6280*/  ISETP.GE.AND P0, PT, R156, UR13, PT ;  /* 0x0000000d9c007c0c */ /* 0x000fe4000bf06270 */
[C---:B------:R-:W-:Y:S01]  /*6290*/  LOP3.LUT R156, R0.reuse, 0x44, RZ, 0xfc, !PT ;  /* 0x00000044009c7812 */ /* 0x040fe200078efcff */
[--C-:B------:R-:W-:Y:S01]  /*62a0*/  IMAD.WIDE R118, R119, 0x2, R76.reuse ;  /* 0x0000000277767825 */ /* 0x100fe200078e024c */
[C---:B------:R-:W-:Y:S01]  /*62b0*/  LOP3.LUT R114, R0.reuse, 0x3c, RZ, 0xfc, !PT ;  /* 0x0000003c00727812 */ /* 0x040fe200078efcff */
[----:B------:R1:W4:Y:S01]  /*62c0*/  @!P5 LDG.E.U16 R92, desc[UR14][R120.64] ;  /* 0x0000000e785cd981 */ /* 0x000322000c1e1500 */
[----:B0-----:R-:W-:Y:S01]  /*62d0*/  LOP3.LUT R112, R0, 0x48, RZ, 0xfc, !PT ;  /* 0x0000004800707812 */ /* 0x001fe200078efcff */
[----:B------:R-:W-:Y:S01]  /*62e0*/  IMAD R156, R156, UR9, RZ ;  /* 0x000000099c9c7c24 */ /* 0x000fe2000f8e02ff */
[----:B------:R-:W-:Y:S01]  /*62f0*/  LOP3.LUT R113, R0, 0x4a, RZ, 0xfc, !PT ;  /* 0x0000004a00717812 */ /* 0x000fe200078efcff */
[----:B------:R-:W-:Y:S01]  /*6300*/  IMAD R114, R114, UR42, RZ ;  /* 0x0000002a72727c24 */ /* 0x000fe2000f8e02ff */
[----:B------:R0:W4:Y:S01]  /*6310*/  @!P4 LDG.E.U16 R107, desc[UR14][R118.64] ;  /* 0x0000000e766bc981 */ /* 0x000122000c1e1500 */
[----:B------:R-:W-:Y:S01]  /*6320*/  ISETP.GE.AND P4, PT, R112, UR13, PT ;  /* 0x0000000d70007c0c */ /* 0x000fe2000bf86270 */
[----:B------:R-:W-:Y:S01]  /*6330*/  ULDC UR9, c[0x0][0x238] ;  /* 0x00008e0000097ab9 */ /* 0x000fe20000000800 */
[----:B------:R-:W-:Y:S01]  /*6340*/  ISETP.GE.AND P5, PT, R113, UR13, PT ;  /* 0x0000000d71007c0c */ /* 0x000fe2000bfa6270 */
[----:B------:R-:W-:Y:S01]  /*6350*/  IMAD.WIDE R112, R156, 0x2, R76 ;  /* 0x000000029c707825 */ /* 0x000fe200078e024c */
[----:B------:R-:W-:-:S02]  /*6360*/  PRMT R102, RZ, 0x7610, R102 ;  /* 0x00007610ff667816 */ /* 0x000fc40000000066 */
[----:B------:R-:W-:Y:S01]  /*6370*/  LOP3.LUT R156, R0, 0x4a, RZ, 0xfc, !PT ;  /* 0x0000004a009c7812 */ /* 0x000fe200078efcff */
[----:B------:R-:W-:Y:S01]  /*6380*/  IMAD.WIDE R114, R114, 0x2, R76 ;  /* 0x0000000272727825 */ /* 0x000fe200078e024c */
[----:B-1----:R-:W-:-:S03]  /*6390*/  PRMT R121, RZ, 0x7610, R121 ;  /* 0x00007610ff797816 */ /* 0x002fc60000000079 */
[----:B------:R-:W-:Y:S01]  /*63a0*/  IMAD R156, R156, UR9, RZ ;  /* 0x000000099c9c7c24 */ /* 0x000fe2000f8e02ff */
[----:B------:R1:W4:Y:S01]  /*63b0*/  @!P2 LDG.E.U16 R102, desc[UR14][R114.64] ;  /* 0x0000000e7266a981 */ /* 0x000322000c1e1500 */
[----:B------:R-:W-:Y:S01]  /*63c0*/  PRMT R120, RZ, 0x7610, R120 ;  /* 0x00007610ff787816 */ /* 0x000fe20000000078 */
[----:B------:R-:W-:Y:S01]  /*63d0*/  ULDC UR9, c[0x0][0x238] ;  /* 0x00008e0000097ab9 */ /* 0x000fe20000000800 */
[----:B0-----:R-:W-:Y:S01]  /*63e0*/  IMAD.WIDE R118, R156, 0x2, R76 ;  /* 0x000000029c767825 */ /* 0x001fe200078e024c */
[C---:B------:R-:W-:Y:S01]  /*63f0*/  LOP3.LUT R156, R0.reuse, 0x50, RZ, 0xfc, !PT ;  /* 0x00000050009c7812 */ /* 0x040fe200078efcff */
[----:B------:R0:W4:Y:S01]  /*6400*/  @!P1 LDG.E.U16 R121, desc[UR14][R112.64] ;  /* 0x0000000e70799981 */ /* 0x000122000c1e1500 */
[----:B-1----:R-:W-:-:S04]  /*6410*/  LOP3.LUT R115, R0, 0x46, RZ, 0xfc, !PT ;  /* 0x0000004600737812 */ /* 0x002fc800078efcff */
[C---:B------:R-:W-:Y:S01]  /*6420*/  ISETP.GE.AND P2, PT, R115.reuse, UR13, PT ;  /* 0x0000000d73007c0c */ /* 0x040fe2000bf46270 */
[----:B------:R-:W-:Y:S01]  /*6430*/  IMAD R115, R115, UR41, RZ ;  /* 0x0000002973737c24 */ /* 0x000fe2000f8e02ff */
[----:B------:R-:W-:Y:S02]  /*6440*/  ISETP.GE.AND P1, PT, R156, UR13, PT ;  /* 0x0000000d9c007c0c */ /* 0x000fe4000bf26270 */
[C---:B------:R-:W-:Y:S01]  /*6450*/  LOP3.LUT R156, R0.reuse, 0x4c, RZ, 0xfc, !PT ;  /* 0x0000004c009c7812 */ /* 0x040fe200078efcff */
[----:B------:R-:W-:Y:S01]  /*6460*/  IMAD.WIDE R114, R115, 0x2, R76 ;  /* 0x0000000273727825 */ /* 0x000fe200078e024c */
[----:B0-----:R-:W-:-:S03]  /*6470*/  LOP3.LUT R113, R0, 0x52, RZ, 0xfc, !PT ;  /* 0x0000005200717812 */ /* 0x001fc600078efcff */
[----:B------:R-:W-:Y:S01]  /*6480*/  IMAD R156, R156, UR9, RZ ;  /* 0x000000099c9c7c24 */ /* 0x000fe2000f8e02ff */
[----:B------:R-:W-:Y:S01]  /*6490*/  LOP3.LUT R117, R0, 0x48, RZ, 0xfc, !PT ;  /* 0x0000004800757812 */ /* 0x000fe200078efcff */
[----:B------:R-:W-:Y:S02]  /*64a0*/  ULDC UR9, c[0x0][0x238] ;  /* 0x00008e0000097ab9 */ /* 0x000fe40000000800 */
[----:B------:R-:W4:Y:S01]  /*64b0*/  @!P2 LDG.E.U16 R120, desc[UR14][R114.64] ;  /* 0x0000000e7278a981 */ /* 0x000f22000c1e1500 */
[----:B------:R-:W-:Y:S01]  /*64c0*/  ISETP.GE.AND P2, PT, R113, UR13, PT ;  /* 0x0000000d71007c0c */ /* 0x000fe2000bf46270 */
[----:B------:R-:W-:Y:S02]  /*64d0*/  IMAD.WIDE R112, R156, 0x2, R76 ;  /* 0x000000029c707825 */ /* 0x000fe400078e024c */
[----:B------:R-:W0:Y:S02]  /*64e0*/  S2R R156, SR_TID.X ;  /* 0x00000000009c7919 */ /* 0x000e240000002100 */
[----:B------:R-:W-:Y:S01]  /*64f0*/  IMAD R117, R117, UR11, RZ ;  /* 0x0000000b75757c24 */ /* 0x000fe2000f8e02ff */
[----:B------:R-:W-:Y:S01]  /*6500*/  PRMT R127, RZ, 0x7610, R127 ;  /* 0x00007610ff7f7816 */ /* 0x000fe2000000007f */
[----:B------:R-:W-:-:S02]  /*6510*/  ULDC UR11, c[0x0][0x238] ;  /* 0x00008e00000b7ab9 */ /* 0x000fc40000000800 */
[----:B------:R-:W-:-:S05]  /*6520*/  IMAD.WIDE R116, R117, 0x2, R76 ;  /* 0x0000000275747825 */ /* 0x000fca00078e024c */
[----:B------:R1:W4:Y:S01]  /*6530*/  @!P4 LDG.E.U16 R127, desc[UR14][R116.64] ;  /* 0x0000000e747fc981 */ /* 0x000322000c1e1500 */
[----:B------:R-:W-:Y:S02]  /*6540*/  PRMT R129, RZ, 0x7610, R129 ;  /* 0x00007610ff817816 */ /* 0x000fe40000000081 */
[----:B-1----:R-:W-:-:S05]  /*6550*/  LOP3.LUT R117, R0, 0x50, RZ, 0xfc, !PT ;  /* 0x0000005000757812 */ /* 0x002fca00078efcff */
[----:B------:R-:W-:Y:S01]  /*6560*/  IMAD R117, R117, UR9, RZ ;  /* 0x0000000975757c24 */ /* 0x000fe2000f8e02ff */
[----:B------:R-:W-:Y:S01]  /*6570*/  PRMT R125, RZ, 0x7610, R125 ;  /* 0x00007610ff7d7816 */ /* 0x000fe2000000007d */
[----:B------:R-:W-:Y:S02]  /*6580*/  ULDC UR9, c[0x0][0x238] ;  /* 0x00008e0000097ab9 */ /* 0x000fe40000000800 */
[----:B------:R-:W-:Y:S01]  /*6590*/  IMAD.WIDE R116, R117, 0x2, R76 ;  /* 0x0000000275747825 */ /* 0x000fe200078e024c */
[----:B0-----:R-:W-:Y:S02]  /*65a0*/  LEA.HI R156, R156, 0x4e, RZ, 0x1a ;  /* 0x0000004e9c9c7811 */ /* 0x001fe400078fd0ff */
[----:B------:R-:W4:Y:S04]  /*65b0*/  @!P5 LDG.E.U16 R125, desc[UR14][R118.64] ;  /* 0x0000000e767dd981 */ /* 0x000f28000c1e1500 */
[----:B------:R0:W4:Y:S02]  /*65c0*/  @!P1 LDG.E.U16 R129, desc[UR14][R116.64] ;  /* 0x0000000e74819981 */ /* 0x000124000c1e1500 */
[----:B0-----:R-:W0:Y:S01]  /*65d0*/  S2R R116, SR_TID.X ;  /* 0x0000000000747919 */ /* 0x001e220000002100 */
[----:B------:R-:W-:Y:S01]  /*65e0*/  IMAD R156, R156, UR11, RZ ;  /* 0x0000000b9c9c7c24 */ /* 0x000fe2000f8e02ff */
[----:B------:R-:W-:Y:S01]  /*65f0*/  PRMT R119, RZ, 0x7610, R119 ;  /* 0x00007610ff777816 */ /* 0x000fe20000000077 */
[----:B------:R-:W-:-:S02]  /*6600*/  ULDC UR11, c[0x0][0x238] ;  /* 0x00008e00000b7ab9 */ /* 0x000fc40000000800 */
[----:B------:R-:W-:Y:S01]  /*6610*/  IMAD.WIDE R114, R156, 0x2, R76 ;  /* 0x000000029c727825 */ /* 0x000fe200078e024c */
[----:B------:R-:W-:Y:S02]  /*6620*/  LOP3.LUT R156, R0, 0x56, RZ, 0xfc, !PT ;  /* 0x00000056009c7812 */ /* 0x000fe400078efcff */
[----:B------:R-:W-:Y:S01]  /*6630*/  PRMT R118, RZ, 0x7610, R118 ;  /* 0x00007610ff767816 */ /* 0x000fe20000000076 */
[----:B------:R1:W4:Y:S01]  /*6640*/  @!P0 LDG.E.U16 R119, desc[UR14][R112.64] ;  /* 0x0000000e70778981 */ /* 0x000322000c1e1500 */
[----:B------:R-:W-:Y:S02]  /*6650*/  ISETP.GE.AND P4, PT, R156, UR13, PT ;  /* 0x0000000d9c007c0c */ /* 0x000fe4000bf86270 */
[----:B------:R-:W-:Y:S02]  /*6660*/  LOP3.LUT R156, R0, 0x54, RZ, 0xfc, !PT ;  /* 0x00000054009c7812 */ /* 0x000fe400078efcff */
[----:B------:R2:W4:Y:S03]  /*6670*/  @!P3 LDG.E.U16 R118, desc[UR14][R114.64] ;  /* 0x0000000e7276b981 */ /* 0x000526000c1e1500 */
[----:B------:R-:W-:Y:S01]  /*6680*/  IMAD R156, R156, UR9, RZ ;  /* 0x000000099c9c7c24 */ /* 0x000fe2000f8e02ff */
[----:B------:R-:W-:Y:S01]  /*6690*/  PRMT R135, RZ, 0x7610, R135 ;  /* 0x00007610ff877816 */ /* 0x000fe20000000087 */
[----:B------:R-:W-:Y:S01]  /*66a0*/  ULDC UR9, c[0x0][0x238] ;  /* 0x00008e0000097ab9 */ /* 0x000fe20000000800 */
[----:B-1----:R-:W-:-:S04]  /*66b0*/  LOP3.LUT R113, R0, 0x54, RZ, 0xfc, !PT ;  /* 0x0000005400717812 */ /* 0x002fc800078efcff */
[----:B------:R-:W-:Y:S01]  /*66c0*/  ISETP.GE.AND P0, PT, R113, UR13, PT ;  /* 0x0000000d71007c0c */ /* 0x000fe2000bf06270 */
[----:B--2---:R-:W-:Y:S01]  /*66d0*/  IMAD.WIDE R114, R156, 0x2, R76 ;  /* 0x000000029c727825 */ /* 0x004fe200078e024c */
[C---:B------:R-:W-:Y:S02]  /*66e0*/  LOP3.LUT R113, R0.reuse, 0x52, RZ, 0xfc, !PT ;  /* 0x0000005200717812 */ /* 0x040fe400078efcff */
[----:B------:R-:W-:Y:S02]  /*66f0*/  LOP3.LUT R156, R0, 0x5a, RZ, 0xfc, !PT ;  /* 0x0000005a009c7812 */ /* 0x000fe400078efcff */
[----:B0-----:R-:W-:-:S04]  /*6700*/  SHF.R.U32.HI R0, RZ, 0x6, R116 ;  /* 0x00000006ff007819 */ /* 0x001fc80000011674 */
[----:B------:R-:W-:-:S04]  /*6710*/  SGXT.U32 R0, R0, 0x1 ;  /* 0x000000010000781a */ /* 0x000fc80000000000 */
[----:B------:R-:W-:-:S04]  /*6720*/  LOP3.LUT R0, R0, 0x58, RZ, 0xfc, !PT ;  /* 0x0000005800007812 */ /* 0x000fc800078efcff */
[----:B------:R-:W-:Y:S02]  /*6730*/  ISETP.GE.AND P1, PT, R0, UR13, PT ;  /* 0x0000000d00007c0c */ /* 0x000fe4000bf26270 */
[----:B------:R-:W0:Y:S01]  /*6740*/  S2R R0, SR_TID.X ;  /* 0x0000000000007919 */ /* 0x000e220000002100 */
[----:B------:R-:W-:Y:S01]  /*6750*/  SHF.R.U32.HI R117, RZ, 0x6, R116 ;  /* 0x00000006ff757819 */ /* 0x000fe20000011674 */
[----:B------:R-:W-:Y:S01]  /*6760*/  IMAD R113, R113, UR11, RZ ;  /* 0x0000000b71717c24 */ /* 0x000fe2000f8e02ff */
[----:B------:R-:W-:Y:S01]  /*6770*/  PRMT R131, RZ, 0x7610, R131 ;  /* 0x00007610ff837816 */ /* 0x000fe20000000083 */
[----:B------:R-:W-:Y:S01]  /*6780*/  ULDC UR11, c[0x0][0x238] ;  /* 0x00008e00000b7ab9 */ /* 0x000fe20000000800 */
[----:B------:R-:W-:Y:S01]  /*6790*/  SGXT.U32 R117, R117, 0x1 ;  /* 0x000000017575781a */ /* 0x000fe20000000000 */
[----:B------:R-:W-:-:S03]  /*67a0*/  IMAD.WIDE R112, R113, 0x2, R76 ;  /* 0x0000000271707825 */ /* 0x000fc600078e024c */
[----:B------:R-:W-:Y:S02]  /*67b0*/  LOP3.LUT R117, R117, 0x56, RZ, 0xfc, !PT ;  /* 0x0000005675757812 */ /* 0x000fe400078efcff */
[----:B------:R1:W2:Y:S03]  /*67c0*/  @!P2 LDG.E.U16 R135, desc[UR14][R112.64] ;  /* 0x0000000e7087a981 */ /* 0x0002a6000c1e1500 */
[----:B------:R-:W-:Y:S01]  /*67d0*/  IMAD R117, R117, UR9, RZ ;  /* 0x0000000975757c24 */ /* 0x000fe2000f8e02ff */
[----:B------:R-:W-:Y:S01]  /*67e0*/  ISETP.GE.AND P2, PT, R156, UR13, PT ;  /* 0x0000000d9c007c0c */ /* 0x000fe2000bf46270 */
[----:B------:R-:W-:Y:S02]  /*67f0*/  ULDC UR9, c[0x0][0x238] ;  /* 0x00008e0000097ab9 */ /* 0x000fe40000000800 */
[----:B------:R-:W-:Y:S01]  /*6800*/  IMAD.WIDE R116, R117, 0x2, R76 ;  /* 0x0000000275747825 */ /* 0x000fe200078e024c */
[----:B------:R-:W-:-:S02]  /*6810*/  PRMT R133, RZ, 0x7610, R133 ;  /* 0x00007610ff857816 */ /* 0x000fc40000000085 */
[----:B------:R-:W-:Y:S02]  /*6820*/  PRMT R158, RZ, 0x7610, R158 ;  /* 0x00007610ff9e7816 */ /* 0x000fe4000000009e */
[----:B------:R3:W2:Y:S04]  /*6830*/  @!P4 LDG.E.U16 R131, desc[UR14][R116.64] ;  /* 0x0000000e7483c981 */ /* 0x0006a8000c1e1500 */
[----:B------:R5:W2:Y:S01]  /*6840*/  @!P0 LDG.E.U16 R133, desc[UR14][R114.64] ;  /* 0x0000000e72858981 */ /* 0x000aa2000c1e1500 */
[----:B0-----:R-:W-:-:S04]  /*6850*/  SHF.R.U32.HI R0, RZ, 0x6, R0 ;  /* 0x00000006ff007819 */ /* 0x001fc80000011600 */
[----:B------:R-:W-:-:S04]  /*6860*/  SGXT.U32 R0, R0, 0x1 ;  /* 0x000000010000781a */ /* 0x000fc80000000000 */
[C---:B-1----:R-:W-:Y:S02]  /*6870*/  LOP3.LUT R113, R0.reuse, 0x58, RZ, 0xfc, !PT ;  /* 0x0000005800717812 */ /* 0x042fe400078efcff */
[----:B------:R-:W-:-:S03]  /*6880*/  LOP3.LUT R156, R0, 0x5a, RZ, 0xfc, !PT ;  /* 0x0000005a009c7812 */ /* 0x000fc600078efcff */
[----:B------:R-:W-:Y:S01]  /*6890*/  IMAD R113, R113, UR11, RZ ;  /* 0x0000000b71717c24 */ /* 0x000fe2000f8e02ff */
[----:B---3--:R-:W-:Y:S01]  /*68a0*/  LEA.HI R117, R169, 0x7e, RZ, 0x1a ;  /* 0x0000007ea9757811 */ /* 0x008fe200078fd0ff */
[----:B------:R-:W-:Y:S01]  /*68b0*/  IMAD R156, R156, UR9, RZ ;  /* 0x000000099c9c7c24 */ /* 0x000fe2000f8e02ff */
[----:B------:R-:W-:Y:S01]  /*68c0*/  PRMT R116, RZ, 0x7610, R116 ;  /* 0x00007610ff747816 */ /* 0x000fe20000000074 */
[--C-:B------:R-:W-:Y:S01]  /*68d0*/  IMAD.WIDE R112, R113, 0x2, R76.reuse ;  /* 0x0000000271707825 */ /* 0x100fe200078e024c */
[----:B------:R-:W-:Y:S01]  /*68e0*/  ISETP.GE.AND P0, PT, R117, UR13, PT ;  /* 0x0000000d75007c0c */ /* 0x000fe2000bf06270 */
[----:B------:R-:W-:Y:S02]  /*68f0*/  ULDC UR9, c[0x0][0x238] ;  /* 0x00008e0000097ab9 */ /* 0x000fe40000000800 */
[----:B-----5:R-:W-:Y:S01]  /*6900*/  IMAD.WIDE R114, R156, 0x2, R76 ;  /* 0x000000029c727825 */ /* 0x020fe200078e024c */
[----:B------:R0:W3:Y:S01]  /*6910*/  @!P1 LDG.E.U16 R158, desc[UR14][R112.64] ;  /* 0x0000000e709e9981 */ /* 0x0000e2000c1e1500 */
[----:B------:R-:W-:-:S03]  /*6920*/  LOP3.LUT R156, R0, 0x5c, RZ, 0xfc, !PT ;  /* 0x0000005c009c7812 */ /* 0x000fc600078efcff */
[----:B------:R1:W5:Y:S01]  /*6930*/  @!P2 LDG.E.U16 R116, desc[UR14][R114.64] ;  /* 0x0000000e7274a981 */ /* 0x000362000c1e1500 */
[----:B0-----:R-:W-:Y:S01]  /*6940*/  IMAD R112, R117, UR40, RZ ;  /* 0x0000002875707c24 */ /* 0x001fe2000f8e02ff */
[----:B-1----:R-:W-:-:S03]  /*6950*/  PRMT R114, RZ, 0x7610, R114 ;  /* 0x00007610ff727816 */ /* 0x002fc60000000072 */
[----:B------:R-:W-:-:S05]  /*6960*/  IMAD.WIDE R112, R112, 0x2, R76 ;  /* 0x0000000270707825 */ /* 0x000fca00078e024c */
[----:B------:R0:W5:Y:S01]  /*6970*/  @!P0 LDG.E.U16 R114, desc[UR14][R112.64] ;  /* 0x0000000e70728981 */ /* 0x000162000c1e1500 */
[----:B------:R-:W-:Y:S02]  /*6980*/  ISETP.GE.AND P0, PT, R156, UR13, PT ;  /* 0x0000000d9c007c0c */ /* 0x000fe4000bf06270 */
[----:B------:R-:W1:Y:S01]  /*6990*/  S2R R156, SR_TID.X ;  /* 0x00000000009c7919 */ /* 0x000e620000002100 */
[----:B------:R-:W-:-:S04]  /*69a0*/  LEA.HI R115, R169, 0x6e, RZ, 0x1a ;  /* 0x0000006ea9737811 */ /* 0x000fc800078fd0ff */
[C---:B------:R-:W-:Y:S01]  /*69b0*/  ISETP.GE.AND P2, PT, R115.reuse, UR13, PT ;  /* 0x0000000d73007c0c */ /* 0x040fe2000bf46270 */
[----:B0-----:R-:W-:Y:S01]  /*69c0*/  IMAD R112, R115, UR40, RZ ;  /* 0x0000002873707c24 */ /* 0x001fe2000f8e02ff */
[----:B------:R-:W-:-:S03]  /*69d0*/  PRMT R115, RZ, 0x7610, R115 ;  /* 0x00007610ff737816 */ /* 0x000fc60000000073 */
[----:B------:R-:W-:Y:S01]  /*69e0*/  IMAD.WIDE R112, R112, 0x2, R76 ;  /* 0x0000000270707825 */ /* 0x000fe200078e024c */
[----:B------:R-:W-:-:S07]  /*69f0*/  LEA.HI R117, R169, 0x5e, RZ, 0x1a ;  /* 0x0000005ea9757811 */ /* 0x000fce00078fd0ff */
[----:B------:R0:W5:Y:S01]  /*6a00*/  @!P2 LDG.E.U16 R115, desc[UR14][R112.64] ;  /* 0x0000000e7073a981 */ /* 0x000162000c1e1500 */
[----:B------:R-:W-:Y:S02]  /*6a10*/  ISETP.GE.AND P1, PT, R117, UR13, PT ;  /* 0x0000000d75007c0c */ /* 0x000fe4000bf26270 */
[----:B0-----:R-:W-:Y:S02]  /*6a20*/  LOP3.LUT R113, R0, 0x5c, RZ, 0xfc, !PT ;  /* 0x0000005c00717812 */ /* 0x001fe400078efcff */
[----:B------:R-:W-:-:S03]  /*6a30*/  PRMT R117, RZ, 0x7610, R117 ;  /* 0x00007610ff757816 */ /* 0x000fc60000000075 */
[----:B------:R-:W-:Y:S01]  /*6a40*/  IMAD R113, R113, UR9, RZ ;  /* 0x0000000971717c24 */ /* 0x000fe2000f8e02ff */
[----:B-1----:R-:W-:Y:S01]  /*6a50*/  LEA.HI R156, R156, 0x5e, RZ, 0x1a ;  /* 0x0000005e9c9c7811 */ /* 0x002fe200078fd0ff */
[----:B------:R-:W-:Y:S02]  /*6a60*/  ULDC UR9, c[0x0][0x238] ;  /* 0x00008e0000097ab9 */ /* 0x000fe40000000800 */
[----:B------:R-:W-:-:S05]  /*6a70*/  IMAD.WIDE R112, R113, 0x2, R76 ;  /* 0x0000000271707825 */ /* 0x000fca00078e024c */
[----:B------:R0:W5:Y:S01]  /*6a80*/  @!P0 LDG.E.U16 R117, desc[UR14][R112.64] ;  /* 0x0000000e70758981 */ /* 0x000162000c1e1500 */
[----:B------:R-:W-:Y:S01]  /*6a90*/  IMAD R156, R156, UR9, RZ ;  /* 0x000000099c9c7c24 */ /* 0x000fe2000f8e02ff */
[----:B------:R-:W-:Y:S01]  /*6aa0*/  PRMT R139, RZ, 0x7610, R139 ;  /* 0x00007610ff8b7816 */ /* 0x000fe2000000008b */
[----:B------:R-:W-:Y:S01]  /*6ab0*/  ULDC UR9, c[0x0][0x238] ;  /* 0x00008e0000097ab9 */ /* 0x000fe20000000800 */
[----:B0-----:R-:W-:-:S04]  /*6ac0*/  LOP3.LUT R113, R0, 0x60, RZ, 0xfc, !PT ;  /* 0x0000006000717812 */ /* 0x001fc800078efcff */
[----:B------:R-:W-:Y:S01]  /*6ad0*/  ISETP.GE.AND P0, PT, R113, UR13, PT ;  /* 0x0000000d71007c0c */ /* 0x000fe2000bf06270 */
[----:B------:R-:W-:Y:S01]  /*6ae0*/  IMAD.WIDE R112, R156, 0x2, R76 ;  /* 0x000000029c707825 */ /* 0x000fe200078e024c */
[----:B------:R-:W-:-:S04]  /*6af0*/  LOP3.LUT R156, R0, 0x60, RZ, 0xfc, !PT ;  /* 0x00000060009c7812 */ /* 0x000fc800078efcff */
[----:B------:R0:W5:Y:S01]  /*6b00*/  @!P1 LDG.E.U16 R139, desc[UR14][R112.64] ;  /* 0x0000000e708b9981 */ /* 0x000162000c1e1500 */
[----:B------:R-:W-:Y:S01]  /*6b10*/  IMAD R156, R156, UR9, RZ ;  /* 0x000000099c9c7c24 */ /* 0x000fe2000f8e02ff */
[----:B------:R-:W-:Y:S01]  /*6b20*/  PRMT R160, RZ, 0x7610, R160 ;  /* 0x00007610ffa07816 */ /* 0x000fe200000000a0 */
[----:B------:R-:W-:Y:S01]  /*6b30*/  ULDC UR9, c[0x0][0x238] ;  /* 0x00008e0000097ab9 */ /* 0x000fe20000000800 */
[----:B0-----:R-:W-:-:S04]  /*6b40*/  LOP3.LUT R113, R0, 0x62, RZ, 0xfc, !PT ;  /* 0x0000006200717812 */ /* 0x001fc800078efcff */
[----:B------:R-:W-:Y:S01]  /*6b50*/  ISETP.GE.AND P1, PT, R113, UR13, PT ;  /* 0x0000000d71007c0c */ /* 0x000fe2000bf26270 */
[----:B------:R-:W-:-:S05]  /*6b60*/  IMAD.WIDE R112, R156, 0x2, R76 ;  /* 0x000000029c707825 */ /* 0x000fca00078e024c */
[----:B------:R0:W2:Y:S01]  /*6b70*/  @!P0 LDG.E.U16 R160, desc[UR14][R112.64] ;  /* 0x0000000e70a08981 */ /* 0x0000a2000c1e1500 */
[----:B------:R-:W-:Y:S02]  /*6b80*/  PRMT R141, RZ, 0x7610, R141 ;  /* 0x00007610ff8d7816 */ /* 0x000fe4000000008d */
[----:B0-----:R-:W-:-:S05]  /*6b90*/  LOP3.LUT R113, R0, 0x62, RZ, 0xfc, !PT ;  /* 0x0000006200717812 */ /* 0x001fca00078efcff */
[----:B------:R-:W-:Y:S01]  /*6ba0*/  IMAD R113, R113, UR9, RZ ;  /* 0x0000000971717c24 */ /* 0x000fe2000f8e02ff */
[----:B------:R-:W-:Y:S01]  /*6bb0*/  LOP3.LUT R156, R0, 0x64, RZ, 0xfc, !PT ;  /* 0x00000064009c7812 */ /* 0x000fe200078efcff */
[----:B------:R-:W-:Y:S02]  /*6bc0*/  ULDC UR9, c[0x0][0x238] ;  /* 0x00008e0000097ab9 */ /* 0x000fe40000000800 */
[----:B------:R-:W-:Y:S01]  /*6bd0*/  IMAD.WIDE R112, R113, 0x2, R76 ;  /* 0x0000000271707825 */ /* 0x000fe200078e024c */
[----:B------:R-:W-:-:S04]  /*6be0*/  ISETP.GE.AND P0, PT, R156, UR13, PT ;  /* 0x0000000d9c007c0c */ /* 0x000fc8000bf06270 */
[----:B------:R0:W5:Y:S01]  /*6bf0*/  @!P1 LDG.E.U16 R141, desc[UR14][R112.64] ;  /* 0x0000000e708d9981 */ /* 0x000162000c1e1500 */
[----:B------:R-:W-:Y:S01]  /*6c00*/  IMAD R156, R156, UR9, RZ ;  /* 0x000000099c9c7c24 */ /* 0x000fe2000f8e02ff */
[----:B------:R-:W-:Y:S01]  /*6c10*/  PRMT R142, RZ, 0x7610, R142 ;  /* 0x00007610ff8e7816 */ /* 0x000fe2000000008e */
[----:B------:R-:W-:Y:S01]  /*6c20*/  ULDC UR9, c[0x0][0x238] ;  /* 0x00008e0000097ab9 */ /* 0x000fe20000000800 */
[----:B0-----:R-:W-:-:S04]  /*6c30*/  LOP3.LUT R112, R0, 0x66, RZ, 0xfc, !PT ;  /* 0x0000006600707812 */ /* 0x001fc800078efcff */
[----:B------:R-:W-:Y:S01]  /*6c40*/  ISETP.GE.AND P1, PT, R112, UR13, PT ;  /* 0x0000000d70007c0c */ /* 0x000fe2000bf26270 */
[----:B------:R-:W-:Y:S01]  /*6c50*/  IMAD.WIDE R112, R156, 0x2, R76 ;  /* 0x000000029c707825 */ /* 0x000fe200078e024c */
[----:B------:R-:W-:-:S04]  /*6c60*/  PRMT R143, RZ, 0x7610, R143 ;  /* 0x00007610ff8f7816 */ /* 0x000fc8000000008f */
[----:B------:R0:W5:Y:S02]  /*6c70*/  @!P0 LDG.E.U16 R142, desc[UR14][R112.64] ;  /* 0x0000000e708e8981 */ /* 0x000164000c1e1500 */
[----:B0-----:R-:W-:-:S05]  /*6c80*/  IMAD.WIDE R112, R245, 0x2, R76 ;  /* 0x00000002f5707825 */ /* 0x001fca00078e024c */
[----:B------:R0:W5:Y:S02]  /*6c90*/  @!P1 LDG.E.U16 R143, desc[UR14][R112.64] ;  /* 0x0000000e708f9981 */ /* 0x000164000c1e1500 */
[----:B0-----:R-:W-:-:S04]  /*6ca0*/  LOP3.LUT R112, R0, 0x68, RZ, 0xfc, !PT ;  /* 0x0000006800707812 */ /* 0x001fc800078efcff */
[----:B------:R-:W-:Y:S02]  /*6cb0*/  ISETP.GE.AND P0, PT, R112, UR13, PT ;  /* 0x0000000d70007c0c */ /* 0x000fe4000bf06270 */
[----:B------:R-:W-:Y:S02]  /*6cc0*/  LOP3.LUT R112, R0, 0x6a, RZ, 0xfc, !PT ;  /* 0x0000006a00707812 */ /* 0x000fe400078efcff */
[----:B------:R-:W-:Y:S02]  /*6cd0*/  PRMT R161, RZ, 0x7610, R161 ;  /* 0x00007610ffa17816 */ /* 0x000fe400000000a1 */
[----:B------:R-:W-:Y:S01]  /*6ce0*/  ISETP.GE.AND P1, PT, R112, UR13, PT ;  /* 0x0000000d70007c0c */ /* 0x000fe2000bf26270 */
[----:B------:R-:W-:Y:S01]  /*6cf0*/  IMAD.WIDE R112, R246, 0x2, R76 ;  /* 0x00000002f6707825 */ /* 0x000fe200078e024c */
[----:B------:R-:W-:-:S05]  /*6d00*/  PRMT R144, RZ, 0x7610, R144 ;  /* 0x00007610ff907816 */ /* 0x000fca0000000090 */
        /* <DEDUP_REMOVED lines=12> */
[----:B------:R0:W5:Y:S01]  /*6dd0*/  @!P1 LDG.E.U16 R163, desc[UR14][R112.64] ;  /* 0x0000000e70a39981 */ /* 0x000162000c1e1500 */
[C---:B------:R-:W-:Y:S02]  /*6de0*/  LOP3.LUT R156, R0.reuse, 0x78, RZ, 0xfc, !PT ;  /* 0x00000078009c7812 */ /* 0x040fe400078efcff */
[----:B0-----:R-:W-:-:S04]  /*6df0*/  LOP3.LUT R112, R0, 0x72, RZ, 0xfc, !PT ;  /* 0x0000007200707812 */ /* 0x001fc800078efcff */
[----:B------:R-:W-:Y:S02]  /*6e00*/  ISETP.GE.AND P0, PT, R112, UR13, PT ;  /* 0x0000000d70007c0c */ /* 0x000fe4000bf06270 */
[----:B------:R-:W-:Y:S02]  /*6e10*/  LOP3.LUT R112, R0, 0x78, RZ, 0xfc, !PT ;  /* 0x0000007800707812 */ /* 0x000fe400078efcff */
[----:B------:R-:W-:Y:S02]  /*6e20*/  PRMT R146, RZ, 0x7610, R146 ;  /* 0x00007610ff927816 */ /* 0x000fe40000000092 */
[----:B------:R-:W-:Y:S01]  /*6e30*/  ISETP.GE.AND P1, PT, R112, UR13, PT ;  /* 0x0000000d70007c0c */ /* 0x000fe2000bf26270 */
[----:B------:R-:W-:Y:S01]  /*6e40*/  IMAD.WIDE R112, R250, 0x2, R76 ;  /* 0x00000002fa707825 */ /* 0x000fe200078e024c */
[----:B------:R-:W-:-:S03]  /*6e50*/  PRMT R165, RZ, 0x7610, R165 ;  /* 0x00007610ffa57816 */ /* 0x000fc600000000a5 */
[----:B------:R-:W-:Y:S01]  /*6e60*/  IMAD R156, R156, UR9, RZ ;  /* 0x000000099c9c7c24 */ /* 0x000fe2000f8e02ff */
[----:B------:R-:W-:Y:S01]  /*6e70*/  PRMT R147, RZ, 0x7610, R147 ;  /* 0x00007610ff937816 */ /* 0x000fe20000000093 */
[----:B------:R0:W5:Y:S01]  /*6e80*/  @!P0 LDG.E.U16 R146, desc[UR14][R112.64] ;  /* 0x0000000e70928981 */ /* 0x000162000c1e1500 */
[----:B------:R-:W-:Y:S01]  /*6e90*/  PRMT R148, RZ, 0x7610, R148 ;  /* 0x00007610ff947816 */ /* 0x000fe20000000094 */
[----:B------:R-:W-:Y:S01]  /*6ea0*/  ULDC UR9, c[0x0][0x238] ;  /* 0x00008e0000097ab9 */ /* 0x000fe20000000800 */
[----:B0-----:R-:W-:-:S05]  /*6eb0*/  IMAD.WIDE R112, R156, 0x2, R76 ;  /* 0x000000029c707825 */ /* 0x001fca00078e024c */
[----:B------:R0:W5:Y:S02]  /*6ec0*/  @!P1 LDG.E.U16 R165, desc[UR14][R112.64] ;  /* 0x0000000e70a59981 */ /* 0x000164000c1e1500 */
[----:B0-----:R-:W-:-:S04]  /*6ed0*/  LOP3.LUT R112, R0, 0x74, RZ, 0xfc, !PT ;  /* 0x0000007400707812 */ /* 0x001fc800078efcff */
[----:B------:R-:W-:Y:S02]  /*6ee0*/  ISETP.GE.AND P0, PT, R112, UR13, PT ;  /* 0x0000000d70007c0c */ /* 0x000fe4000bf06270 */
[----:B------:R-:W-:-:S04]  /*6ef0*/  LOP3.LUT R112, R0, 0x76, RZ, 0xfc, !PT ;  /* 0x0000007600707812 */ /* 0x000fc800078efcff */
[----:B------:R-:W-:Y:S01]  /*6f00*/  ISETP.GE.AND P1, PT, R112, UR13, PT ;  /* 0x0000000d70007c0c */ /* 0x000fe2000bf26270 */
[----:B------:R-:W-:-:S06]  /*6f10*/  IMAD.WIDE R112, R251, 0x2, R76 ;  /* 0x00000002fb707825 */ /* 0x000fcc00078e024c */
[----:B------:R0:W5:Y:S01]  /*6f20*/  @!P0 LDG.E.U16 R147, desc[UR14][R112.64] ;  /* 0x0000000e70938981 */ /* 0x000162000c1e1500 */
[----:B------:R-:W-:Y:S01]  /*6f30*/  LOP3.LUT R156, R0, 0x7a, RZ, 0xfc, !PT ;  /* 0x0000007a009c7812 */ /* 0x000fe200078efcff */
[----:B0-----:R-:W-:-:S05]  /*6f40*/  IMAD.WIDE R112, R252, 0x2, R76 ;  /* 0x00000002fc707825 */ /* 0x001fca00078e024c */
[----:B------:R0:W5:Y:S01]  /*6f50*/  @!P1 LDG.E.U16 R148, desc[UR14][R112.64] ;  /* 0x0000000e70949981 */ /* 0x000162000c1e1500 */
[----:B------:R-:W-:Y:S01]  /*6f60*/  IMAD R156, R156, UR9, RZ ;  /* 0x000000099c9c7c24 */ /* 0x000fe2000f8e02ff */
[----:B------:R-:W-:Y:S01]  /*6f70*/  PRMT R149, RZ, 0x7610, R149 ;  /* 0x00007610ff957816 */ /* 0x000fe20000000095 */
[----:B------:R-:W-:Y:S01]  /*6f80*/  ULDC UR9, c[0x0][0x238] ;  /* 0x00008e0000097ab9 */ /* 0x000fe20000000800 */
[----:B0-----:R-:W-:-:S04]  /*6f90*/  LOP3.LUT R112, R0, 0x7a, RZ, 0xfc, !PT ;  /* 0x0000007a00707812 */ /* 0x001fc800078efcff */
[----:B------:R-:W-:Y:S02]  /*6fa0*/  ISETP.GE.AND P0, PT, R112, UR13, PT ;  /* 0x0000000d70007c0c */ /* 0x000fe4000bf06270 */
[----:B------:R-:W-:-:S04]  /*6fb0*/  LOP3.LUT R112, R0, 0x7c, RZ, 0xfc, !PT ;  /* 0x0000007c00707812 */ /* 0x000fc800078efcff */
[----:B------:R-:W-:Y:S01]  /*6fc0*/  ISETP.GE.AND P1, PT, R112, UR13, PT ;  /* 0x0000000d70007c0c */ /* 0x000fe2000bf26270 */
[----:B------:R-:W-:Y:S02]  /*6fd0*/  IMAD.WIDE R112, R156, 0x2, R76 ;  /* 0x000000029c707825 */ /* 0x000fe400078e024c */
[----:B------:R-:W0:Y:S04]  /*6fe0*/  S2R R156, SR_TID.X ;  /* 0x00000000009c7919 */ /* 0x000e280000002100 */
[----:B------:R1:W5:Y:S01]  /*6ff0*/  @!P0 LDG.E.U16 R149, desc[UR14][R112.64] ;  /* 0x0000000e70958981 */ /* 0x000362000c1e1500 */
[----:B------:R-:W-:Y:S02]  /*7000*/  PRMT R150, RZ, 0x7610, R150 ;  /* 0x00007610ff967816 */ /* 0x000fe40000000096 */
[----:B-1----:R-:W-:-:S05]  /*7010*/  LOP3.LUT R113, R0, 0x7c, RZ, 0xfc, !PT ;  /* 0x0000007c00717812 */ /* 0x002fca00078efcff */
[----:B------:R-:W-:-:S04]  /*7020*/  IMAD R113, R113, UR9, RZ ;  /* 0x0000000971717c24 */ /* 0x000fc8000f8e02ff */
[----:B------:R-:W-:-:S05]  /*7030*/  IMAD.WIDE R112, R113, 0x2, R76 ;  /* 0x0000000271707825 */ /* 0x000fca00078e024c */
[----:B------:R1:W5:Y:S01]  /*7040*/  @!P1 LDG.E.U16 R150, desc[UR14][R112.64] ;  /* 0x0000000e70969981 */ /* 0x000362000c1e1500 */
[----:B0-----:R-:W-:-:S04]  /*7050*/  LOP3.LUT R156, R156, 0x7f, RZ, 0xc0, !PT ;  /* 0x0000007f9c9c7812 */ /* 0x001fc800078ec0ff */
[----:B------:R-:W-:Y:S02]  /*7060*/  ISETP.GE.AND P0, PT, R156, UR13, PT ;  /* 0x0000000d9c007c0c */ /* 0x000fe4000bf06270 */
[C---:B------:R-:W-:Y:S01]  /*7070*/  IADD3 RZ, P1, R9.reuse, R4, RZ ;  /* 0x0000000409ff7210 */ /* 0x040fe20007f3e0ff */
[----:B-1----:R-:W-:Y:S01]  /*7080*/  IMAD.IADD R112, R9, 0x1, R4 ;  /* 0x0000000109707824 */ /* 0x002fe200078e0204 */
[----:B------:R-:W-:-:S03]  /*7090*/  PRMT R151, RZ, 0x7610, R151 ;  /* 0x00007610ff977816 */ /* 0x000fc60000000097 */
[----:B------:R-:W-:Y:S01]  /*70a0*/  IMAD.X R113, R186, 0x1, R3, P1 ;  /* 0x00000001ba717824 */ /* 0x000fe200008e0603 */
[----:B------:R-:W-:Y:S01]  /*70b0*/  BAR.SYNC.DEFER_BLOCKING 0x0 ;  /* 0x0000000000007b1d */ /* 0x000fe20000010000 */
[C---:B------:R-:W-:Y:S02]  /*70c0*/  IADD3 RZ, P1, R8.reuse, R4, RZ ;  /* 0x0000000408ff7210 */ /* 0x040fe40007f3e0ff */
[----:B------:R-:W-:Y:S02]  /*70d0*/  PRMT R152, RZ, 0x7610, R152 ;  /* 0x00007610ff987816 */ /* 0x000fe40000000098 */
[----:B------:R-:W-:Y:S02]  /*70e0*/  PRMT R153, RZ, 0x7610, R153 ;  /* 0x00007610ff997816 */ /* 0x000fe40000000099 */
[----:B------:R-:W-:Y:S01]  /*70f0*/  PRMT R154, RZ, 0x7610, R154 ;  /* 0x00007610ff9a7816 */ /* 0x000fe2000000009a */
[----:B------:R0:W5:Y:S02]  /*7100*/  @!P0 LDG.E.U16 R151, desc[UR14][R112.64] ;  /* 0x0000000e70978981 */ /* 0x000164000c1e1500 */
[----:B0-----:R-:W-:-:S02]  /*7110*/  IMAD.IADD R112, R8, 0x1, R4 ;  /* 0x0000000108707824 */ /* 0x001fc400078e0204 */
[----:B------:R-:W-:Y:S01]  /*7120*/  IMAD.X R113, R184, 0x1, R3, P1 ;  /* 0x00000001b8717824 */ /* 0x000fe200008e0603 */
[----:B------:R-:W-:-:S04]  /*7130*/  IADD3 RZ, P1, R7, R4, RZ ;  /* 0x0000000407ff7210 */ /* 0x000fc80007f3e0ff */
[----:B------:R0:W5:Y:S02]  /*7140*/  @!P0 LDG.E.U16 R152, desc[UR14][R112.64] ;  /* 0x0000000e70988981 */ /* 0x000164000c1e1500 */
[----:B0-----:R-:W-:Y:S02]  /*7150*/  IMAD.IADD R112, R7, 0x1, R4 ;  /* 0x0000000107707824 */ /* 0x001fe400078e0204 */
[----:B------:R-:W-:Y:S01]  /*7160*/  IMAD.X R113, R185, 0x1, R3, P1 ;  /* 0x00000001b9717824 */ /* 0x000fe200008e0603 */
[----:B------:R-:W-:-:S04]  /*7170*/  IADD3 RZ, P1, R18, R4, RZ ;  /* 0x0000000412ff7210 */ /* 0x000fc80007f3e0ff */
[----:B------:R0:W5:Y:S01]  /*7180*/  @!P0 LDG.E.U16 R153, desc[UR14][R112.64] ;  /* 0x0000000e70998981 */ /* 0x000162000c1e1500 */
[----:B------:R-:W-:Y:S01]  /*7190*/  PRMT R155, RZ, 0x7610, R155 ;  /* 0x00007610ff9b7816 */ /* 0x000fe2000000009b */
[----:B0-----:R-:W-:Y:S02]  /*71a0*/  IMAD.IADD R112, R18, 0x1, R4 ;  /* 0x0000000112707824 */ /* 0x001fe400078e0204 */
[----:B------:R-:W-:Y:S01]  /*71b0*/  IMAD.X R113, R182, 0x1, R3, P1 ;  /* 0x00000001b6717824 */ /* 0x000fe200008e0603 */
[----:B------:R-:W-:-:S04]  /*71c0*/  IADD3 RZ, P1, R19, R4, RZ ;  /* 0x0000000413ff7210 */ /* 0x000fc80007f3e0ff */
[----:B------:R0:W5:Y:S01]  /*71d0*/  @!P0 LDG.E.U16 R154, desc[UR14][R112.64] ;  /* 0x0000000e709a8981 */ /* 0x000162000c1e1500 */
[----:B------:R-:W-:Y:S01]  /*71e0*/  SHF.R.S32.HI R156, RZ, 0x6, R169 ;  /* 0x00000006ff9c7819 */ /* 0x000fe200000114a9 */
[----:B0-----:R-:W-:Y:S02]  /*71f0*/  IMAD.IADD R112, R19, 0x1, R4 ;  /* 0x0000000113707824 */ /* 0x001fe400078e0204 */
[----:B------:R-:W-:-:S05]  /*7200*/  IMAD.X R113, R181, 0x1, R3, P1 ;  /* 0x00000001b5717824 */ /* 0x000fca00008e0603 */
[----:B------:R0:W5:Y:S01]  /*7210*/  @!P0 LDG.E.U16 R155, desc[UR14][R112.64] ;  /* 0x0000000e709b8981 */ /* 0x000162000c1e1500 */
[----:B------:R-:W-:Y:S02]  /*7220*/  SGXT R156, R156, 0x1 ;  /* 0x000000019c9c781a */ /* 0x000fe40000000200 */
[----:B------:R-:W-:Y:S01]  /*7230*/  IADD3 RZ, P1, R5, R4, RZ ;  /* 0x0000000405ff7210 */ /* 0x000fe20007f3e0ff */
[----:B0-----:R-:W-:Y:S01]  /*7240*/  IMAD.SHL.U32 R112, R169, 0x2, RZ ;  /* 0x00000002a9707824 */ /* 0x001fe200078e00ff */
[----:B------:R-:W-:-:S04]  /*7250*/  PRMT R157, RZ, 0x7610, R157 ;  /* 0x00007610ff9d7816 */ /* 0x000fc8000000009d */
[----:B------:R-:W-:Y:S01]  /*7260*/  LOP3.LUT R112, R112, 0x7e, RZ, 0xc0, !PT ;  /* 0x0000007e70707812 */ /* 0x000fe200078ec0ff */
[----:B------:R-:W-:Y:S01]  /*7270*/  IMAD.X R113, R183, 0x1, R3, P1 ;  /* 0x00000001b7717824 */ /* 0x000fe200008e0603 */
[----:B------:R-:W-:Y:S02]  /*7280*/  IADD3 RZ, P1, R20, R4, RZ ;  /* 0x0000000414ff7210 */ /* 0x000fe40007f3e0ff */
[----:B------:R-:W-:Y:S01]  /*7290*/  LOP3.LUT R156, R112, 0x90, R156, 0x78, !PT ;  /* 0x00000090709c7812 */ /* 0x000fe200078e789c */
[----:B------:R-:W-:-:S04]  /*72a0*/  IMAD.IADD R112, R5, 0x1, R4 ;  /* 0x0000000105707824 */ /* 0x000fc800078e0204 */
[----:B------:R0:W-:Y:S04]  /*72b0*/  STS.U16 [R156+UR12], R137 ;  /* 0x000000899c007988 */ /* 0x0001e8000800040c */
[----:B------:R1:W5:Y:S01]  /*72c0*/  @!P0 LDG.E.U16 R157, desc[UR14][R112.64] ;  /* 0x0000000e709d8981 */ /* 0x000362000c1e1500 */
[----:B0-----:R-:W-:Y:S01]  /*72d0*/  PRMT R137, RZ, 0x7610, R137 ;  /* 0x00007610ff897816 */ /* 0x001fe20000000089 */
[----:B-1----:R-:W-:Y:S02]  /*72e0*/  IMAD.IADD R112, R20, 0x1, R4 ;  /* 0x0000000114707824 */ /* 0x002fe400078e0204 */
[----:B------:R-:W-:Y:S01]  /*72f0*/  IMAD.X R113, R180, 0x1, R3, P1 ;  /* 0x00000001b4717824 */ /* 0x000fe200008e0603 */
[----:B------:R-:W-:Y:S01]  /*7300*/  IADD3 RZ, P1, R21, R4, RZ ;  /* 0x0000000415ff7210 */ /* 0x000fe20007f3e0ff */
[----:B------:R0:W-:Y:S04]  /*7310*/  STS.U16 [R156+UR12+0x400], R124 ;  /* 0x0004007c9c007988 */ /* 0x0001e8000800040c */
[----:B------:R1:W5:Y:S01]  /*7320*/  @!P0 LDG.E.U16 R137, desc[UR14][R112.64] ;  /* 0x0000000e70898981 */ /* 0x000362000c1e1500 */
[----:B0-----:R-:W-:-:S02]  /*7330*/  PRMT R124, RZ, 0x7610, R124 ;  /* 0x00007610ff7c7816 */ /* 0x001fc4000000007c */
[-C--:B-1----:R-:W-:Y:S01]  /*7340*/  IADD3 R112, R21, R4.reuse, RZ ;  /* 0x0000000415707210 */ /* 0x082fe20007ffe0ff */
[----:B------:R-:W-:Y:S01]  /*7350*/  IMAD.X R113, R179, 0x1, R3, P1 ;  /* 0x00000001b3717824 */ /* 0x000fe200008e0603 */
[CC--:B------:R-:W-:Y:S01]  /*7360*/  IADD3 RZ, P1, R22.reuse, R4.reuse, RZ ;  /* 0x0000000416ff7210 */ /* 0x0c0fe20007f3e0ff */
[----:B------:R0:W-:Y:S04]  /*7370*/  STS.U16 [R156+UR12+0x800], R123 ;  /* 0x0008007b9c007988 */ /* 0x0001e8000800040c */
[----:B------:R1:W5:Y:S01]  /*7380*/  @!P0 LDG.E.U16 R124, desc[UR14][R112.64] ;  /* 0x0000000e707c8981 */ /* 0x000362000c1e1500 */
[----:B0-----:R-:W-:Y:S01]  /*7390*/  PRMT R123, RZ, 0x7610, R123 ;  /* 0x00007610ff7b7816 */ /* 0x001fe2000000007b */
[----:B-1----:R-:W-:Y:S02]  /*73a0*/  IMAD.IADD R112, R22, 0x1, R4 ;  /* 0x0000000116707824 */ /* 0x002fe400078e0204 */
[----:B------:R-:W-:Y:S01]  /*73b0*/  IMAD.X R113, R178, 0x1, R3, P1 ;  /* 0x00000001b2717824 */ /* 0x000fe200008e0603 */
[C---:B------:R-:W-:Y:S01]  /*73c0*/  IADD3 RZ, P1, R23.reuse, R4, RZ ;  /* 0x0000000417ff7210 */ /* 0x040fe20007f3e0ff */
[----:B----4-:R0:W-:Y:S04]  /*73d0*/  STS.U16 [R156+UR12+0xc00], R122 ;  /* 0x000c007a9c007988 */ /* 0x0101e8000800040c */
[----:B------:R1:W4:Y:S01]  /*73e0*/  @!P0 LDG.E.U16 R123, desc[UR14][R112.64] ;  /* 0x0000000e707b8981 */ /* 0x000322000c1e1500 */
[----:B0-----:R-:W-:Y:S01]  /*73f0*/  PRMT R122, RZ, 0x7610, R122 ;  /* 0x00007610ff7a7816 */ /* 0x001fe2000000007a */
[----:B-1----:R-:W-:-:S02]  /*7400*/  IMAD.IADD R112, R23, 0x1, R4 ;  /* 0x0000000117707824 */ /* 0x002fc400078e0204 */
[----:B------:R-:W-:Y:S01]  /*7410*/  IMAD.X R113, R177, 0x1, R3, P1 ;  /* 0x00000001b1717824 */ /* 0x000fe200008e0603 */
[C---:B------:R-:W-:Y:S02]  /*7420*/  IADD3 RZ, P1, R56.reuse, R4, RZ ;  /* 0x0000000438ff7210 */ /* 0x040fe40007f3e0ff */
[----:B------:R-:W-:Y:S02]  /*7430*/  PRMT R159, RZ, 0x7610, R159 ;  /* 0x00007610ff9f7816 */ /* 0x000fe4000000009f */
[----:B------:R0:W4:Y:S04]  /*7440*/  @!P0 LDG.E.U16 R122, desc[UR14][R112.64] ;  /* 0x0000000e707a8981 */ /* 0x000128000c1e1500 */
[----:B------:R1:W-:Y:S01]  /*7450*/  STS.U16 [R156+UR12+0x1000], R111 ;  /* 0x0010006f9c007988 */ /* 0x0003e2000800040c */
[----:B0-----:R-:W-:-:S02]  /*7460*/  IMAD.IADD R112, R56, 0x1, R4 ;  /* 0x0000000138707824 */ /* 0x001fc400078e0204 */
[--C-:B------:R-:W-:Y:S01]  /*7470*/  IMAD.X R113, R176, 0x1, R3.reuse, P1 ;  /* 0x00000001b0717824 */ /* 0x100fe200008e0603 */
[CC--:B------:R-:W-:Y:S01]  /*7480*/  IADD3 RZ, P1, R57.reuse, R4.reuse, RZ ;  /* 0x0000000439ff7210 */ /* 0x0c0fe20007f3e0ff */
[----:B------:R0:W-:Y:S04]  /*7490*/  STS.U16 [R156+UR12+0x1400], R110 ;  /* 0x0014006e9c007988 */ /* 0x0001e8000800040c */
[----:B------:R3:W4:Y:S01]  /*74a0*/  @!P0 LDG.E.U16 R159, desc[UR14][R112.64] ;  /* 0x0000000e709f8981 */ /* 0x000722000c1e1500 */
[----:B-1----:R-:W-:Y:S01]  /*74b0*/  IMAD.X R111, R126, 0x1, R3, P1 ;  /* 0x000000017e6f7824 */ /* 0x002fe200008e0603 */
[----:B------:R-:W-:Y:S01]  /*74c0*/  IADD3 RZ, P1, R58, R4, RZ ;  /* 0x000000043aff7210 */ /* 0x000fe20007f3e0ff */
[----:B0-----:R-:W-:Y:S01]  /*74d0*/  IMAD.IADD R110, R57, 0x1, R4 ;  /* 0x00000001396e7824 */ /* 0x001fe200078e0204 */
[----:B---3--:R-:W-:-:S02]  /*74e0*/  PRMT R112, RZ, 0x7610, R112 ;  /* 0x00007610ff707816 */ /* 0x008fc40000000070 */
[----:B------:R-:W-:-:S04]  /*74f0*/  PRMT R113, RZ, 0x7610, R113 ;  /* 0x00007610ff717816 */ /* 0x000fc80000000071 */
[----:B------:R0:W3:Y:S04]  /*7500*/  @!P0 LDG.E.U16 R112, desc[UR14][R110.64] ;  /* 0x0000000e6e708981 */ /* 0x0000e8000c1e1500 */
[----:B------:R1:W-:Y:S01]  /*7510*/  STS.U16 [R156+UR12+0x1800], R109 ;  /* 0x0018006d9c007988 */ /* 0x0003e2000800040c */
[--C-:B0-----:R-:W-:Y:S02]  /*7520*/  IMAD.IADD R110, R58, 0x1, R4.reuse ;  /* 0x000000013a6e7824 */ /* 0x101fe400078e0204 */
[--C-:B------:R-:W-:Y:S01]  /*7530*/  IMAD.X R111, R175, 0x1, R3.reuse, P1 ;  /* 0x00000001af6f7824 */ /* 0x100fe200008e0603 */
[-C--:B------:R-:W-:Y:S01]  /*7540*/  IADD3 RZ, P1, R6, R4.reuse, RZ ;  /* 0x0000000406ff7210 */ /* 0x080fe20007f3e0ff */
[----:B------:R0:W-:Y:S04]  /*7550*/  STS.U16 [R156+UR12+0x1c00], R108 ;  /* 0x001c006c9c007988 */ /* 0x0001e8000800040c */
[----:B------:R2:W4:Y:S01]  /*7560*/  @!P0 LDG.E.U16 R113, desc[UR14][R110.64] ;  /* 0x0000000e6e718981 */ /* 0x000522000c1e1500 */
[----:B-1----:R-:W-:Y:S01]  /*7570*/  IMAD.X R109, R174, 0x1, R3, P1 ;  /* 0x00000001ae6d7824 */ /* 0x002fe200008e0603 */
[C---:B------:R-:W-:Y:S01]  /*7580*/  IADD3 RZ, P1, R17.reuse, R4, RZ ;  /* 0x0000000411ff7210 */ /* 0x040fe20007f3e0ff */
[----:B0-----:R-:W-:Y:S01]  /*7590*/  IMAD.IADD R108, R6, 0x1, R4 ;  /* 0x00000001066c7824 */ /* 0x001fe200078e0204 */
[----:B--2---:R-:W-:Y:S01]  /*75a0*/  PRMT R110, RZ, 0x7610, R110 ;  /* 0x00007610ff6e7816 */ /* 0x004fe2000000006e */
[----:B------:R0:W-:Y:S05]  /*75b0*/  STS.U16 [R156+UR12+0x2000], R107 ;  /* 0x0020006b9c007988 */ /* 0x0001ea000800040c */
[----:B------:R1:W2:Y:S01]  /*75c0*/  @!P0 LDG.E.U16 R110, desc[UR14][R108.64] ;  /* 0x0000000e6c6e8981 */ /* 0x0002a2000c1e1500 */
[----:B0-----:R-:W-:Y:S01]  /*75d0*/  PRMT R107, RZ, 0x7610, R107 ;  /* 0x00007610ff6b7816 */ /* 0x001fe2000000006b */
[----:B-1----:R-:W-:-:S02]  /*75e0*/  IMAD.IADD R108, R17, 0x1, R4 ;  /* 0x00000001116c7824 */ /* 0x002fc400078e0204 */
[----:B------:R-:W-:Y:S01]  /*75f0*/  IMAD.X R109, R128, 0x1, R3, P1 ;  /* 0x00000001806d7824 */ /* 0x000fe200008e0603 */
[C---:B------:R-:W-:Y:S02]  /*7600*/  IADD3 RZ, P1, R16.reuse, R4, RZ ;  /* 0x0000000410ff7210 */ /* 0x040fe40007f3e0ff */
[----:B------:R-:W-:Y:S02]  /*7610*/  PRMT R111, RZ, 0x7610, R111 ;  /* 0x00007610ff6f7816 */ /* 0x000fe4000000006f */
[----:B------:R0:W3:Y:S04]  /*7620*/  @!P0 LDG.E.U16 R107, desc[UR14][R108.64] ;  /* 0x0000000e6c6b8981 */ /* 0x0000e8000c1e1500 */
[----:B------:R1:W-:Y:S01]  /*7630*/  STS.U16 [R156+UR12+0x2400], R127 ;  /* 0x0024007f9c007988 */ /* 0x0003e2000800040c */
[----:B0-----:R-:W-:-:S02]  /*7640*/  IMAD.IADD R108, R16, 0x1, R4 ;  /* 0x00000001106c7824 */ /* 0x001fc400078e0204 */
[----:B------:R-:W-:Y:S01]  /*7650*/  IMAD.X R109, R173, 0x1, R3, P1 ;  /* 0x00000001ad6d7824 */ /* 0x000fe200008e0603 */
[C---:B------:R-:W-:Y:S02]  /*7660*/  IADD3 RZ, P1, R15.reuse, R4, RZ ;  /* 0x000000040fff7210 */ /* 0x040fe40007f3e0ff */
[----:B-1----:R-:W-:Y:S02]  /*7670*/  PRMT R127, RZ, 0x7610, R127 ;  /* 0x00007610ff7f7816 */ /* 0x002fe4000000007f */
[----:B------:R0:W3:Y:S04]  /*7680*/  @!P0 LDG.E.U16 R111, desc[UR14][R108.64] ;  /* 0x0000000e6c6f8981 */ /* 0x0000e8000c1e1500 */
[----:B------:R1:W-:Y:S01]  /*7690*/  STS.U16 [R156+UR12+0x2800], R129 ;  /* 0x002800819c007988 */ /* 0x0003e2000800040c */
[----:B0-----:R-:W-:-:S02]  /*76a0*/  IMAD.IADD R108, R15, 0x1, R4 ;  /* 0x000000010f6c7824 */ /* 0x001fc400078e0204 */
[----:B------:R-:W-:Y:S01]  /*76b0*/  IMAD.X R109, R130, 0x1, R3, P1 ;  /* 0x00000001826d7824 */ /* 0x000fe200008e0603 */
[CC--:B------:R-:W-:Y:S02]  /*76c0*/  IADD3 RZ, P1, R14.reuse, R4.reuse, RZ ;  /* 0x000000040eff7210 */ /* 0x0c0fe40007f3e0ff */
[----:B-1----:R-:W-:Y:S02]  /*76d0*/  PRMT R129, RZ, 0x7610, R129 ;  /* 0x00007610ff817816 */ /* 0x002fe40000000081 */
[----:B------:R0:W3:Y:S04]  /*76e0*/  @!P0 LDG.E.U16 R127, desc[UR14][R108.64] ;  /* 0x0000000e6c7f8981 */ /* 0x0000e8000c1e1500 */
[----:B------:R1:W-:Y:S01]  /*76f0*/  STS.U16 [R156+UR12+0x2c00], R158 ;  /* 0x002c009e9c007988 */ /* 0x0003e2000800040c */
[-C--:B0-----:R-:W-:Y:S01]  /*7700*/  IADD3 R108, R14, R4.reuse, RZ ;  /* 0x000000040e6c7210 */ /* 0x081fe20007ffe0ff */
[----:B------:R-:W-:Y:S01]  /*7710*/  IMAD.X R109, R172, 0x1, R3, P1 ;  /* 0x00000001ac6d7824 */ /* 0x000fe200008e0603 */
[----:B------:R-:W-:-:S02]  /*7720*/  IADD3 RZ, P1, R13, R4, RZ ;  /* 0x000000040dff7210 */ /* 0x000fc40007f3e0ff */
[----:B-1----:R-:W-:Y:S02]  /*7730*/  PRMT R158, RZ, 0x7610, R158 ;  /* 0x00007610ff9e7816 */ /* 0x002fe4000000009e */
[----:B------:R0:W3:Y:S04]  /*7740*/  @!P0 LDG.E.U16 R129, desc[UR14][R108.64] ;  /* 0x0000000e6c818981 */ /* 0x0000e8000c1e1500 */
[----:B------:R1:W-:Y:S01]  /*7750*/  STS.U16 [R156+UR12+0x3000], R160 ;  /* 0x003000a09c007988 */ /* 0x0003e2000800040c */
[----:B0-----:R-:W-:Y:S02]  /*7760*/  IMAD.IADD R108, R13, 0x1, R4 ;  /* 0x000000010d6c7824 */ /* 0x001fe400078e0204 */
[----:B------:R-:W-:Y:S01]  /*7770*/  IMAD.X R109, R132, 0x1, R3, P1 ;  /* 0x00000001846d7824 */ /* 0x000fe200008e0603 */
[----:B------:R-:W-:-:S02]  /*7780*/  IADD3 RZ, P1, R12, R4, RZ ;  /* 0x000000040cff7210 */ /* 0x000fc40007f3e0ff */
[----:B-1----:R-:W-:Y:S02]  /*7790*/  PRMT R160, RZ, 0x7610, R160 ;  /* 0x00007610ffa07816 */ /* 0x002fe400000000a0 */
[----:B------:R0:W3:Y:S04]  /*77a0*/  @!P0 LDG.E.U16 R158, desc[UR14][R108.64] ;  /* 0x0000000e6c9e8981 */ /* 0x0000e8000c1e1500 */
[----:B-----5:R1:W-:Y:S01]  /*77b0*/  STS.U16 [R156+UR12+0x3400], R161 ;  /* 0x003400a19c007988 */ /* 0x0203e2000800040c */
[----:B0-----:R-:W-:Y:S02]  /*77c0*/  IMAD.IADD R108, R12, 0x1, R4 ;  /* 0x000000010c6c7824 */ /* 0x001fe400078e0204 */
[----:B------:R-:W-:Y:S01]  /*77d0*/  IMAD.X R109, R171, 0x1, R3, P1 ;  /* 0x00000001ab6d7824 */ /* 0x000fe200008e0603 */
[----:B------:R-:W-:-:S02]  /*77e0*/  IADD3 RZ, P1, R11, R4, RZ ;  /* 0x000000040bff7210 */ /* 0x000fc40007f3e0ff */
[----:B-1----:R-:W-:Y:S02]  /*77f0*/  PRMT R161, RZ, 0x7610, R161 ;  /* 0x00007610ffa17816 */ /* 0x002fe400000000a1 */
[----:B------:R0:W5:Y:S04]  /*7800*/  @!P0 LDG.E.U16 R160, desc[UR14][R108.64] ;  /* 0x0000000e6ca08981 */ /* 0x000168000c1e1500 */
[----:B------:R1:W-:Y:S01]  /*7810*/  STS.U16 [R156+UR12+0x3c00], R165 ;  /* 0x003c00a59c007988 */ /* 0x0003e2000800040c */
[----:B0-----:R-:W-:Y:S02]  /*7820*/  IMAD.IADD R108, R11, 0x1, R4 ;  /* 0x000000010b6c7824 */ /* 0x001fe400078e0204 */
[----:B------:R-:W-:Y:S01]  /*7830*/  IMAD.X R109, R134, 0x1, R3, P1 ;  /* 0x00000001866d7824 */ /* 0x000fe200008e0603 */
[----:B------:R-:W-:-:S02]  /*7840*/  IADD3 RZ, P1, R10, R4, RZ ;  /* 0x000000040aff7210 */ /* 0x000fc40007f3e0ff */
[----:B-1----:R-:W-:Y:S01]  /*7850*/  LOP3.LUT R165, R156, 0x20, RZ, 0x3c, !PT ;  /* 0x000000209ca57812 */ /* 0x002fe200078e3cff */
[----:B------:R0:W-:Y:S04]  /*7860*/  STS.U16 [R156+UR12+0x3800], R163 ;  /* 0x003800a39c007988 */ /* 0x0001e8000800040c */
[----:B------:R1:W2:Y:S04]  /*7870*/  @!P0 LDG.E.U16 R161, desc[UR14][R108.64] ;  /* 0x0000000e6ca18981 */ /* 0x0002a8000c1e1500 */
[----:B------:R1:W-:Y:S01]  /*7880*/  STS.U16 [R165+UR12+0x500], R100 ;  /* 0x00050064a5007988 */ /* 0x0003e2000800040c */
[----:B0-----:R-:W-:Y:S01]  /*7890*/  PRMT R163, RZ, 0x7610, R163 ;  /* 0x00007610ffa37816 */ /* 0x001fe200000000a3 */
[----:B-1----:R-:W-:-:S02]  /*78a0*/  IMAD.IADD R108, R10, 0x1, R4 ;  /* 0x000000010a6c7824 */ /* 0x002fc400078e0204 */
[--C-:B------:R-:W-:Y:S01]  /*78b0*/  IMAD.X R109, R170, 0x1, R3.reuse, P1 ;  /* 0x00000001aa6d7824 */ /* 0x100fe200008e0603 */
[----:B------:R-:W-:Y:S01]  /*78c0*/  IADD3 R100, P1, R187, R4, RZ ;  /* 0x00000004bb647210 */ /* 0x000fe20007f3e0ff */
[----:B------:R0:W-:Y:S04]  /*78d0*/  STS.U16 [R165+UR12+0x100], R101 ;  /* 0x00010065a5007988 */ /* 0x0001e8000800040c */
[----:B------:R1:W3:Y:S01]  /*78e0*/  @!P0 LDG.E.U16 R163, desc[UR14][R108.64] ;  /* 0x0000000e6ca38981 */ /* 0x0002e2000c1e1500 */
[----:B0-----:R-:W-:Y:S01]  /*78f0*/  IMAD.X R101, R162, 0x1, R3, P1 ;  /* 0x00000001a2657824 */ /* 0x001fe200008e0603 */
[----:B-1----:R-:W-:Y:S02]  /*7900*/  PRMT R108, RZ, 0x7610, R108 ;  /* 0x00007610ff6c7816 */ /* 0x002fe4000000006c */
[----:B------:R0:W-:Y:S04]  /*7910*/  STS.U16 [R165+UR12+0x900], R81 ;  /* 0x00090051a5007988 */ /* 0x0001e8000800040c */
[----:B------:R1:W5:Y:S01]  /*7920*/  @!P0 LDG.E.U16 R108, desc[UR14][R100.64] ;  /* 0x0000000e646c8981 */ /* 0x000362000c1e1500 */
[----:B0-----:R-:W-:-:S02]  /*7930*/  PRMT R81, RZ, 0x7610, R81 ;  /* 0x00007610ff517816 */ /* 0x001fc40000000051 */
[----:B-1----:R-:W-:-:S05]  /*7940*/  IADD3 R100, P1, R235, R4, RZ ;  /* 0x00000004eb647210 */ /* 0x002fca0007f3e0ff */
[----:B------:R-:W-:Y:S01]  /*7950*/  IMAD.X R101, R211, 0x1, R3, P1 ;  /* 0x00000001d3657824 */ /* 0x000fe200008e0603 */
[----:B------:R0:W-:Y:S04]  /*7960*/  STS.U16 [R165+UR12+0xd00], R85 ;  /* 0x000d0055a5007988 */ /* 0x0001e8000800040c */
[----:B------:R1:W4:Y:S01]  /*7970*/  @!P0 LDG.E.U16 R81, desc[UR14][R100.64] ;  /* 0x0000000e64518981 */ /* 0x000322000c1e1500 */
[----:B0-----:R-:W-:Y:S02]  /*7980*/  PRMT R85, RZ, 0x7610, R85 ;  /* 0x00007610ff557816 */ /* 0x001fe40000000055 */
[----:B-1----:R-:W-:-:S05]  /*7990*/  IADD3 R100, P1, R240, R4, RZ ;  /* 0x00000004f0647210 */ /* 0x002fca0007f3e0ff */
[----:B------:R-:W-:-:S05]  /*79a0*/  IMAD.X R101, R219, 0x1, R3, P1 ;  /* 0x00000001db657824 */ /* 0x000fca00008e0603 */
[----:B------:R0:W3:Y:S01]  /*79b0*/  @!P0 LDG.E.U16 R85, desc[UR14][R100.64] ;  /* 0x0000000e64558981 */ /* 0x0000e2000c1e1500 */
[----:B------:R-:W-:Y:S02]  /*79c0*/  PRMT R109, RZ, 0x7610, R109 ;  /* 0x00007610ff6d7816 */ /* 0x000fe4000000006d */
[----:B0-----:R-:W-:-:S05]  /*79d0*/  IADD3 R100, P1, R227, R4, RZ ;  /* 0x00000004e3647210 */ /* 0x001fca0007f3e0ff */
[----:B------:R-:W-:Y:S01]  /*79e0*/  IMAD.X R101, R86, 0x1, R3, P1 ;  /* 0x0000000156657824 */ /* 0x000fe200008e0603 */
[----:B------:R0:W-:Y:S04]  /*79f0*/  STS.U16 [R165+UR12+0x1500], R95 ;  /* 0x0015005fa5007988 */ /* 0x0001e8000800040c */
[----:B------:R1:W5:Y:S04]  /*7a00*/  @!P0 LDG.E.U16 R109, desc[UR14][R100.64] ;  /* 0x0000000e646d8981 */ /* 0x000368000c1e1500 */
[----:B------:R1:W-:Y:S01]  /*7a10*/  STS.U16 [R165+UR12+0x1100], R96 ;  /* 0x00110060a5007988 */ /* 0x0003e2000800040c */
[----:B0-----:R-:W-:-:S02]  /*7a20*/  PRMT R95, RZ, 0x7610, R95 ;  /* 0x00007610ff5f7816 */ /* 0x001fc4000000005f */
[----:B-1----:R-:W-:-:S05]  /*7a30*/  IADD3 R100, P1, R201, R4, RZ ;  /* 0x00000004c9647210 */ /* 0x002fca0007f3e0ff */
[--C-:B------:R-:W-:Y:S01]  /*7a40*/  IMAD.X R101, R72, 0x1, R3.reuse, P1 ;  /* 0x0000000148657824 */ /* 0x100fe200008e0603 */
[----:B------:R-:W-:Y:S01]  /*7a50*/  IADD3 R96, P1, R193, R4, RZ ;  /* 0x00000004c1607210 */ /* 0x000fe20007f3e0ff */
[----:B------:R0:W-:Y:S04]  /*7a60*/  STS.U16 [R165+UR12+0x1900], R97 ;  /* 0x00190061a5007988 */ /* 0x0001e8000800040c */
[----:B------:R1:W5:Y:S01]  /*7a70*/  @!P0 LDG.E.U16 R95, desc[UR14][R100.64] ;  /* 0x0000000e645f8981 */ /* 0x000362000c1e1500 */
[----:B0-----:R-:W-:Y:S01]  /*7a80*/  IMAD.X R97, R64, 0x1, R3, P1 ;  /* 0x0000000140617824 */ /* 0x001fe200008e0603 */
[----:B-1----:R-:W-:Y:S02]  /*7a90*/  PRMT R100, RZ, 0x7610, R100 ;  /* 0x00007610ff647816 */ /* 0x002fe40000000064 */
[----:B------:R0:W-:Y:S04]  /*7aa0*/  STS.U16 [R165+UR12+0x1d00], R83 ;  /* 0x001d0053a5007988 */ /* 0x0001e8000800040c */
[----:B------:R1:W5:Y:S01]  /*7ab0*/  @!P0 LDG.E.U16 R100, desc[UR14][R96.64] ;  /* 0x0000000e60648981 */ /* 0x000362000c1e1500 */
[----:B0-----:R-:W-:-:S02]  /*7ac0*/  PRMT R83, RZ, 0x7610, R83 ;  /* 0x00007610ff537816 */ /* 0x001fc40000000053 */
[----:B-1----:R-:W-:-:S05]  /*7ad0*/  IADD3 R96, P1, R243, R4, RZ ;  /* 0x00000004f3607210 */ /* 0x002fca0007f3e0ff */
[----:B------:R-:W-:-:S05]  /*7ae0*/  IMAD.X R97, R218, 0x1, R3, P1 ;  /* 0x00000001da617824 */ /* 0x000fca00008e0603 */
[----:B------:R0:W5:Y:S01]  /*7af0*/  @!P0 LDG.E.U16 R83, desc[UR14][R96.64] ;  /* 0x0000000e60538981 */ /* 0x000162000c1e1500 */
[----:B------:R-:W-:Y:S02]  /*7b00*/  PRMT R101, RZ, 0x7610, R101 ;  /* 0x00007610ff657816 */ /* 0x000fe40000000065 */
[----:B0-----:R-:W-:-:S05]  /*7b10*/  IADD3 R96, P1, R234, R4, RZ ;  /* 0x00000004ea607210 */ /* 0x001fca0007f3e0ff */
[----:B------:R-:W-:Y:S01]  /*7b20*/  IMAD.X R97, R210, 0x1, R3, P1 ;  /* 0x00000001d2617824 */ /* 0x000fe200008e0603 */
[----:B------:R0:W-:Y:S04]  /*7b30*/  STS.U16 [R165+UR12+0x2500], R125 ;  /* 0x0025007da5007988 */ /* 0x0001e8000800040c */
[----:B------:R1:W5:Y:S01]  /*7b40*/  @!P0 LDG.E.U16 R101, desc[UR14][R96.64] ;  /* 0x0000000e60658981 */ /* 0x000362000c1e1500 */
[----:B0-----:R-:W-:Y:S02]  /*7b50*/  PRMT R125, RZ, 0x7610, R125 ;  /* 0x00007610ff7d7816 */ /* 0x001fe4000000007d */
[----:B-1----:R-:W-:-:S05]  /*7b60*/  IADD3 R96, P1, R226, R4, RZ ;  /* 0x00000004e2607210 */ /* 0x002fca0007f3e0ff */
        /* <DEDUP_REMOVED lines=9> */
[----:B-1----:R-:W-:-:S04]  /*7c00*/  IADD3 R96, P1, R192, R4, RZ ;  /* 0x00000004c0607210 */ /* 0x002fc80007f3e0ff */
[----:B------:R-:W-:Y:S01]  /*7c10*/  IADD3.X R97, R63, R3, RZ, P1, !PT ;  /* 0x000000033f617210 */ /* 0x000fe20000ffe4ff */
        /* <DEDUP_REMOVED lines=25> */
[----:B------:R-:W-:-:S04]  /*7db0*/  LOP3.LUT R92, R156, 0x40, RZ, 0x3c, !PT ;  /* 0x000000409c5c7812 */ /* 0x000fc800078e3cff */
[----:B------:R0:W5:Y:S04]  /*7dc0*/  @!P0 LDG.E.U16 R165, desc[UR14][R96.64] ;  /* 0x0000000e60a58981 */ /* 0x000168000c1e1500 */
[----:B------:R1:W-:Y:S01]  /*7dd0*/  STS.U16 [R92+UR12+0x600], R98 ;  /* 0x000600625c007988 */ /* 0x0003e2000800040c */
[----:B0-----:R-:W-:Y:S02]  /*7de0*/  IADD3 R96, P1, R191, R4, RZ ;  /* 0x00000004bf607210 */ /* 0x001fe40007f3e0ff */
[----:B-1----:R-:W-:-:S03]  /*7df0*/  PRMT R98, RZ, 0x7610, R98 ;  /* 0x00007610ff627816 */ /* 0x002fc60000000062 */
        /* <DEDUP_REMOVED lines=70> */
[----:B------:R-:W-:-:S05]  /*8260*/  IADD3.X R97, R75, R3, RZ, P1, !PT ;  /* 0x000000034b617210 */ /* 0x000fca0000ffe4ff */
[----:B------:R0:W5:Y:S01]  /*8270*/  @!P0 LDG.E.U16 R150, desc[UR14][R96.64] ;  /* 0x0000000e60968981 */ /* 0x000162000c1e1500 */
[----:B------:R-:W-:Y:S02]  /*8280*/  PRMT R167, RZ, 0x7610, R167 ;  /* 0x00007610ffa77816 */ /* 0x000fe400000000a7 */
[----:B------:R-:W-:Y:S01]  /*8290*/  LOP3.LUT R156, R156, 0x60, RZ, 0x3c, !PT ;  /* 0x000000609c9c7812 */ /* 0x000fe200078e3cff */
[----:B------:R1:W-:Y:S01]  /*82a0*/  STS.U16 [R92+UR12+0x200], R88 ;  /* 0x000200585c007988 */ /* 0x0003e2000800040c */
[----:B0-----:R-:W-:-:S05]  /*82b0*/  IADD3 R96, P1, R196, R4, RZ ;  /* 0x00000004c4607210 */ /* 0x001fca0007f3e0ff */
[--C-:B------:R-:W-:Y:S01]  /*82c0*/  IMAD.X R97, R67, 0x1, R3.reuse, P1 ;  /* 0x0000000143617824 */ /* 0x100fe200008e0603 */
[----:B-1----:R-:W-:Y:S01]  /*82d0*/  IADD3 R92, P1, R166, R4, RZ ;  /* 0x00000004a65c7210 */ /* 0x002fe20007f3e0ff */
        /* <DEDUP_REMOVED lines=12> */
[----:B------:R-:W-:-:S05]  /*83a0*/  IMAD.X R93, R205, 0x1, R3, P1 ;  /* 0x00000001cd5d7824 */ /* 0x000fca00008e0603 */
[----:B------:R0:W5:Y:S01]  /*83b0*/  @!P0 LDG.E.U16 R97, desc[UR14][R92.64] ;  /* 0x0000000e5c618981 */ /* 0x000162000c1e1500 */
[----:B------:R-:W-:-:S03]  /*83c0*/  PRMT R168, RZ, 0x7610, R168 ;  /* 0x00007610ffa87816 */ /* 0x000fc600000000a8 */
[----:B------:R1:W-:Y:S01]  /*83d0*/  STS.U16 [R156+UR12+0x1300], R90 ;  /* 0x0013005a9c007988 */ /* 0x0003e2000800040c */
[----:B0-----:R-:W-:-:S05]  /*83e0*/  IADD3 R92, P1, R203, R4, RZ ;  /* 0x00000004cb5c7210 */ /* 0x001fca0007f3e0ff */
[--C-:B------:R-:W-:Y:S01]  /*83f0*/  IMAD.X R93, R74, 0x1, R3.reuse, P1 ;  /* 0x000000014a5d7824 */ /* 0x100fe200008e0603 */
[-C--:B-1----:R-:W-:Y:S01]  /*8400*/  IADD3 R90, P1, R195, R4.reuse, RZ ;  /* 0x00000004c35a7210 */ /* 0x082fe20007f3e0ff */
[----:B------:R0:W-:Y:S04]  /*8410*/  STS.U16 [R156+UR12+0xb00], R91 ;  /* 0x000b005b9c007988 */ /* 0x0001e8000800040c */
[----:B------:R1:W5:Y:S01]  /*8420*/  @!P0 LDG.E.U16 R168, desc[UR14][R92.64] ;  /* 0x0000000e5ca88981 */ /* 0x000362000c1e1500 */
[--C-:B0-----:R-:W-:Y:S01]  /*8430*/  IMAD.X R91, R66, 0x1, R3.reuse, P1 ;  /* 0x00000001425b7824 */ /* 0x101fe200008e0603 */
[----:B------:R-:W-:Y:S02]  /*8440*/  IADD3 R88, P1, R188, R4, RZ ;  /* 0x00000004bc587210 */ /* 0x000fe40007f3e0ff */
[----:B-1----:R-:W-:Y:S01]  /*8450*/  PRMT R92, RZ, 0x7610, R92 ;  /* 0x00007610ff5c7816 */ /* 0x002fe2000000005c */
[----:B------:R0:W-:Y:S05]  /*8460*/  STS.U16 [R156+UR12+0x1700], R89 ;  /* 0x001700599c007988 */ /* 0x0001ea000800040c */
[----:B------:R1:W5:Y:S01]  /*8470*/  @!P0 LDG.E.U16 R92, desc[UR14][R90.64] ;  /* 0x0000000e5a5c8981 */ /* 0x000362000c1e1500 */
[----:B0-----:R-:W-:Y:S01]  /*8480*/  IMAD.X R89, R164, 0x1, R3, P1 ;  /* 0x00000001a4597824 */ /* 0x001fe200008e0603 */
[----:B-1----:R-:W-:-:S02]  /*8490*/  PRMT R90, RZ, 0x7610, R90 ;  /* 0x00007610ff5a7816 */ /* 0x002fc4000000005a */
[----:B------:R0:W-:Y:S04]  /*84a0*/  STS.U16 [R156+UR12+0x1b00], R87 ;  /* 0x001b00579c007988 */ /* 0x0001e8000800040c */
[----:B------:R1:W5:Y:S01]  /*84b0*/  @!P0 LDG.E.U16 R90, desc[UR14][R88.64] ;  /* 0x0000000e585a8981 */ /* 0x000362000c1e1500 */
[----:B0-----:R-:W-:Y:S02]  /*84c0*/  PRMT R87, RZ, 0x7610, R87 ;  /* 0x00007610ff577816 */ /* 0x001fe40000000057 */
[-C--:B-1----:R-:W-:Y:S01]  /*84d0*/  IADD3 R88, P1, R236, R4.reuse, RZ ;  /* 0x00000004ec587210 */ /* 0x082fe20007f3e0ff */
[----:B------:R0:W-:Y:S04]  /*84e0*/  STS.U16 [R156+UR12+0xf00], R78 ;  /* 0x000f004e9c007988 */ /* 0x0001e8000800040c */
[----:B------:R-:W-:Y:S01]  /*84f0*/  IMAD.X R89, R212, 0x1, R3, P1 ;  /* 0x00000001d4597824 */ /* 0x000fe200008e0603 */
[----:B------:R1:W-:Y:S04]  /*8500*/  STS.U16 [R156+UR12+0x1f00], R79 ;  /* 0x001f004f9c007988 */ /* 0x0003e8000800040c */
[----:B------:R2:W5:Y:S01]  /*8510*/  @!P0 LDG.E.U16 R87, desc[UR14][R88.64] ;  /* 0x0000000e58578981 */ /* 0x000562000c1e1500 */
[----:B0-----:R-:W-:-:S05]  /*8520*/  IADD3 R78, P1, R228, R4, RZ ;  /* 0x00000004e44e7210 */ /* 0x001fca0007f3e0ff */
[----:B-1----:R-:W-:Y:S01]  /*8530*/  IMAD.X R79, R204, 0x1, R3, P1 ;  /* 0x00000001cc4f7824 */ /* 0x002fe200008e0603 */
[----:B--2---:R-:W-:-:S06]  /*8540*/  PRMT R88, RZ, 0x7610, R88 ;  /* 0x00007610ff587816 */ /* 0x004fcc0000000058 */
[----:B------:R0:W2:Y:S01]  /*8550*/  @!P0 LDG.E.U16 R88, desc[UR14][R78.64] ;  /* 0x0000000e4e588981 */ /* 0x0000a2000c1e1500 */
[----:B------:R-:W-:Y:S02]  /*8560*/  PRMT R89, RZ, 0x7610, R89 ;  /* 0x00007610ff597816 */ /* 0x000fe40000000059 */
[----:B0-----:R-:W-:-:S05]  /*8570*/  IADD3 R78, P1, R202, R4, RZ ;  /* 0x00000004ca4e7210 */ /* 0x001fca0007f3e0ff */
[----:B------:R-:W-:-:S05]  /*8580*/  IMAD.X R79, R73, 0x1, R3, P1 ;  /* 0x00000001494f7824 */ /* 0x000fca00008e0603 */
[----:B------:R0:W2:Y:S01]  /*8590*/  @!P0 LDG.E.U16 R89, desc[UR14][R78.64] ;  /* 0x0000000e4e598981 */ /* 0x0000a2000c1e1500 */
[----:B------:R-:W-:Y:S02]  /*85a0*/  PRMT R91, RZ, 0x7610, R91 ;  /* 0x00007610ff5b7816 */ /* 0x000fe4000000005b */
[----:B0-----:R-:W-:-:S05]  /*85b0*/  IADD3 R78, P1, R194, R4, RZ ;  /* 0x00000004c24e7210 */ /* 0x001fca0007f3e0ff */
[----:B------:R-:W-:-:S05]  /*85c0*/  IMAD.X R79, R65, 0x1, R3, P1 ;  /* 0x00000001414f7824 */ /* 0x000fca00008e0603 */
[----:B------:R0:W2:Y:S02]  /*85d0*/  @!P0 LDG.E.U16 R91, desc[UR14][R78.64] ;  /* 0x0000000e4e5b8981 */ /* 0x0000a4000c1e1500 */
[C---:B0-----:R-:W-:Y:S01]  /*85e0*/  IMAD.SHL.U32 R78, R169.reuse, 0x2, RZ ;  /* 0x00000002a94e7824 */ /* 0x041fe200078e00ff */
[----:B------:R-:W-:-:S04]  /*85f0*/  LOP3.LUT R79, R169, 0x40, RZ, 0xc0, !PT ;  /* 0x00000040a94f7812 */ /* 0x000fc800078ec0ff */
[----:B------:R-:W-:Y:S01]  /*8600*/  LOP3.LUT R78, R78, 0x7e, RZ, 0xc0, !PT ;  /* 0x0000007e4e4e7812 */ /* 0x000fe200078ec0ff */
[----:B------:R-:W-:Y:S04]  /*8610*/  STS.U16 [R156+UR12+0x2300], R120 ;  /* 0x002300789c007988 */ /* 0x000fe8000800040c */
[----:B------:R-:W-:Y:S01]  /*8620*/  IMAD R78, R79, 0x80, R78 ;  /* 0x000000804f4e7824 */ /* 0x000fe200078e024e */
[----:B------:R-:W-:Y:S04]  /*8630*/  STS.U16 [R156+UR12+0x2700], R118 ;  /* 0x002700769c007988 */ /* 0x000fe8000800040c */
[----:B------:R-:W-:Y:S01]  /*8640*/  STS.U16 [R156+UR12+0x2b00], R131 ;  /* 0x002b00839c007988 */ /* 0x000fe2000800040c */
[----:B------:R-:W-:-:S03]  /*8650*/  LOP3.LUT R79, R78, 0x10, RZ, 0x3c, !PT ;  /* 0x000000104e4f7812 */ /* 0x000fc600078e3cff */
[----:B------:R-:W-:Y:S04]  /*8660*/  STS.U16 [R156+UR12+0x2f00], R139 ;  /* 0x002f008b9c007988 */ /* 0x000fe8000800040c */
[----:B------:R-:W-:Y:S04]  /*8670*/  STS.U16 [R156+UR12+0x3300], R143 ;  /* 0x0033008f9c007988 */ /* 0x000fe8000800040c */
[----:B------:R-:W-:Y:S04]  /*8680*/  STS.U16 [R156+UR12+0x3700], R115 ;  /* 0x003700739c007988 */ /* 0x000fe8000800040c */
[----:B------:R-:W-:Y:S04]  /*8690*/  STS.U16 [R156+UR12+0x3b00], R148 ;  /* 0x003b00949c007988 */ /* 0x000fe8000800040c */
[----:B------:R-:W-:Y:S04]  /*86a0*/  STS.U16 [R156+UR12+0x3f00], R114 ;  /* 0x003f00729c007988 */ /* 0x000fe8000800040c */
[----:B----4-:R0:W-:Y:S04]  /*86b0*/  STS.U16 [R78+UR12+0x4400], R81 ;  /* 0x004400514e007988 */ /* 0x0101e8000800040c */
[----:B------:R-:W-:Y:S01]  /*86c0*/  STS.U16 [R78+UR12+0x4c00], R155 ;  /* 0x004c009b4e007988 */ /* 0x000fe2000800040c */
[----:B0-----:R-:W-:-:S03]  /*86d0*/  LOP3.LUT R81, R78, 0x20, RZ, 0x3c, !PT ;  /* 0x000000204e517812 */ /* 0x001fc600078e3cff */
[----:B------:R-:W-:Y:S04]  /*86e0*/  STS.U16 [R78+UR12+0x5000], R113 ;  /* 0x005000714e007988 */ /* 0x000fe8000800040c */
[----:B------:R-:W-:Y:S04]  /*86f0*/  STS.U16 [R78+UR12+0x5400], R161 ;  /* 0x005400a14e007988 */ /* 0x000fe8000800040c */
[----:B---3--:R-:W-:Y:S04]  /*8700*/  STS.U16 [R78+UR12+0x4000], R85 ;  /* 0x004000554e007988 */ /* 0x008fe8000800040c */
[----:B-----5:R-:W-:Y:S04]  /*8710*/  STS.U16 [R78+UR12+0x4800], R109 ;  /* 0x0048006d4e007988 */ /* 0x020fe8000800040c */
[----:B------:R-:W-:Y:S04]  /*8720*/  STS.U16 [R78+UR12+0x5800], R95 ;  /* 0x0058005f4e007988 */ /* 0x000fe8000800040c */
        /* <DEDUP_REMOVED lines=8> */
[----:B------:R0:W-:Y:S04]  /*87b0*/  STS.U16 [R79+UR12+0x5c80], R116 ;  /* 0x005c80744f007988 */ /* 0x0001e8000800040c */
[----:B------:R-:W-:Y:S04]  /*87c0*/  STS.U16 [R81+UR12+0x4d00], R137 ;  /* 0x004d008951007988 */ /* 0x000fe8000800040c */
[----:B------:R-:W-:Y:S01]  /*87d0*/  STS.U16 [R81+UR12+0x5100], R107 ;  /* 0x0051006b51007988 */ /* 0x000fe2000800040c */
[----:B0-----:R-:W-:-:S03]  /*87e0*/  LOP3.LUT R79, R78, 0x30, RZ, 0x3c, !PT ;  /* 0x000000304e4f7812 */ /* 0x001fc600078e3cff */
[----:B------:R-:W-:Y:S04]  /*87f0*/  STS.U16 [R81+UR12+0x4100], R141 ;  /* 0x0041008d51007988 */ /* 0x000fe8000800040c */
[----:B------:R-:W-:Y:S04]  /*8800*/  STS.U16 [R81+UR12+0x4500], R144 ;  /* 0x0045009051007988 */ /* 0x000fe8000800040c */
[----:B------:R-:W-:Y:S04]  /*8810*/  STS.U16 [R81+UR12+0x4900], R146 ;  /* 0x0049009251007988 */ /* 0x000fe8000800040c */
[----:B------:R-:W-:Y:S04]  /*8820*/  STS.U16 [R81+UR12+0x5500], R149 ;  /* 0x0055009551007988 */ /* 0x000fe8000800040c */
[----:B------:R-:W-:Y:S04]  /*8830*/  STS.U16 [R81+UR12+0x5900], R165 ;  /* 0x005900a551007988 */ /* 0x000fe8000800040c */
[----:B------:R0:W-:Y:S04]  /*8840*/  STS.U16 [R81+UR12+0x5d00], R98 ;  /* 0x005d006251007988 */ /* 0x0001e8000800040c */
[----:B------:R-:W-:Y:S01]  /*8850*/  STS.U16 [R79+UR12+0x4d80], R124 ;  /* 0x004d807c4f007988 */ /* 0x000fe2000800040c */
[----:B0-----:R-:W-:-:S03]  /*8860*/  LOP3.LUT R81, R78, 0x40, RZ, 0x3c, !PT ;  /* 0x000000404e517812 */ /* 0x001fc600078e3cff */
        /* <DEDUP_REMOVED lines=17> */
[----:B0-----:R-:W-:-:S02]  /*8980*/  LOP3.LUT R81, R78, 0x60, RZ, 0x3c, !PT ;  /* 0x000000604e517812 */ /* 0x001fc400078e3cff */
[----:B------:R-:W-:Y:S01]  /*8990*/  LOP3.LUT R78, R78, 0x70, RZ, 0x3c, !PT ;  /* 0x000000704e4e7812 */ /* 0x000fe200078e3cff */
        /* <DEDUP_REMOVED lines=20> */
[----:B--2---:R-:W-:Y:S04]  /*8ae0*/  STS.U16 [R78+UR12+0x4780], R88 ;  /* 0x004780584e007988 */ /* 0x004fe8000800040c */
[----:B------:R-:W-:Y:S04]  /*8af0*/  STS.U16 [R78+UR12+0x5780], R89 ;  /* 0x005780594e007988 */ /* 0x000fe8000800040c */
[----:B------:R0:W-:Y:S01]  /*8b00*/  STS.U16 [R78+UR12+0x5b80], R91 ;  /* 0x005b805b4e007988 */ /* 0x0001e2000800040c */
[----:B------:R1:W-:Y:S06]  /*8b10*/  MEMBAR.ALL.CTA ;  /* 0x0000000000007992 */ /* 0x0003ec0000008000 */
[----:B-1----:R-:W1:Y:S02]  /*8b20*/  FENCE.VIEW.ASYNC.S ;  /* 0x00000000000073c6 */ /* 0x002e640000000000 */
[----:B-1----:R-:W-:Y:S06]  /*8b30*/  BAR.SYNC.DEFER_BLOCKING 0x0 ;  /* 0x0000000000007b1d */ /* 0x002fec0000010000 */
[----:B------:R-:W-:Y:S01]  /*8b40*/  UMOV UR9, 0x40000040 ;  /* 0x4000004000097882 */ /* 0x000fe20000000000 */
[----:B------:R-:W-:Y:S01]  /*8b50*/  UMOV UR11, 0x40000040 ;  /* 0x40000040000b7882 */ /* 0x000fe20000000000 */
[----:B------:R-:W-:-:S06]  /*8b60*/  WARPGROUP.ARRIVE ;  /* 0x00000000000079c5 */ /* 0x000fcc0000000000 */
[----:B------:R-:W-:Y:S04]  /*8b70*/  HGMMA.64x64x16.F32 R24, gdesc[UR8].tnspA, R24 ;  /* 0x20e00000081879f0 */ /* 0x000fe80008700818 */
[----:B------:R-:W-:Y:S04]  /*8b80*/  HGMMA.64x64x16.F32 R24, gdesc[UR4].tnspA, R24 ;  /* 0x20e00000041879f0 */ /* 0x000fe80008700818 */
[----:B------:R-:W-:Y:S04]  /*8b90*/  HGMMA.64x64x16.F32 R24, gdesc[UR16].tnspA, R24 ;  /* 0x20e00000101879f0 */ /* 0x000fe80008700818 */
[----:B------:R-:W-:Y:S04]  /*8ba0*/  HGMMA.64x64x16.F32 R24, gdesc[UR20].tnspA, R24 ;  /* 0x20e00000141879f0 */ /* 0x000fe80008700818 */
[----:B------:R-:W-:Y:S04]  /*8bb0*/  HGMMA.64x64x16.F32 R24, gdesc[UR24].tnspA, R24 ;  /* 0x20e00000181879f0 */ /* 0x000fe80008700818 */
[----:B------:R-:W-:Y:S04]  /*8bc0*/  HGMMA.64x64x16.F32 R24, gdesc[UR28].tnspA, R24 ;  /* 0x20e000001c1879f0 */ /* 0x000fe80008700818 */
[----:B------:R-:W-:Y:S01]  /*8bd0*/  HGMMA.64x64x16.F32 R24, gdesc[UR32].tnspA, R24 ;  /* 0x20e00000201879f0 */ /* 0x000fe20008700818 */
[----:B------:R-:W-:-:S02]  /*8be0*/  IMAD.MOV.U32 R120, RZ, RZ, R6 ;  /* 0x000000ffff787224 */ /* 0x000fc400078e0006 */
[----:B------:R-:W1:Y:S01]  /*8bf0*/  LDC R6, c[0x0][0x23c] ;  /* 0x00008f00ff067b82 */ /* 0x000e620000000800 */
[----:B------:R-:W-:Y:S01]  /*8c00*/  IMAD.MOV.U32 R163, RZ, RZ, R162 ;  /* 0x000000ffffa37224 */ /* 0x000fe200078e00a2 */
[----:B------:R-:W-:Y:S01]  /*8c10*/  MOV R125, R176 ;  /* 0x000000b0007d7202 */ /* 0x000fe20000000f00 */
[----:B------:R-:W-:Y:S02]  /*8c20*/  IMAD.MOV.U32 R169, RZ, RZ, R177 ;  /* 0x000000ffffa97224 */ /* 0x000fe400078e00b1 */
[----:B------:R-:W-:Y:S02]  /*8c30*/  IMAD.MOV.U32 R162, RZ, RZ, R187 ;  /* 0x000000ffffa27224 */ /* 0x000fe400078e00bb */
[----:B------:R-:W-:Y:S02]  /*8c40*/  IMAD.MOV.U32 R177, RZ, RZ, R183 ;  /* 0x000000ffffb17224 */ /* 0x000fe400078e00b7 */
[----:B------:R-:W-:Y:S02]  /*8c50*/  IMAD.MOV.U32 R176, RZ, RZ, R5 ;  /* 0x000000ffffb07224 */ /* 0x000fe400078e0005 */
[----:B------:R-:W-:-:S02]  /*8c60*/  IMAD.MOV.U32 R183, RZ, RZ, R185 ;  /* 0x000000ffffb77224 */ /* 0x000fc400078e00b9 */
[----:B------:R-:W-:Y:S01]  /*8c70*/  IMAD.MOV.U32 R187, RZ, RZ, R186 ;  /* 0x000000ffffbb7224 */ /* 0x000fe200078e00ba */
[----:B------:R-:W-:Y:S01]  /*8c80*/  MOV R186, R9 ;  /* 0x0000000900ba7202 */ /* 0x000fe20000000f00 */
[----:B0-----:R-:W-:Y:S02]  /*8c90*/  IMAD.MOV.U32 R78, RZ, RZ, R10 ;  /* 0x000000ffff4e7224 */ /* 0x001fe400078e000a */
[----:B------:R-:W-:Y:S02]  /*8ca0*/  IMAD.MOV.U32 R79, RZ, RZ, R170 ;  /* 0x000000ffff4f7224 */ /* 0x000fe400078e00aa */
[----:B------:R-:W-:Y:S02]  /*8cb0*/  IMAD.MOV.U32 R185, RZ, RZ, R184 ;  /* 0x000000ffffb97224 */ /* 0x000fe400078e00b8 */
[----:B------:R-:W-:Y:S02]  /*8cc0*/  IMAD.MOV.U32 R184, RZ, RZ, R8 ;  /* 0x000000ffffb87224 */ /* 0x000fe400078e0008 */
[----:B-1----:R-:W-:-:S02]  /*8cd0*/  IMAD.SHL.U32 R5, R6, 0x80, RZ ;  /* 0x0000008006057824 */ /* 0x002fc400078e00ff */
[----:B------:R-:W-:Y:S01]  /*8ce0*/  IMAD.MOV.U32 R135, RZ, RZ, R134 ;  /* 0x000000ffff877224 */ /* 0x000fe200078e0086 */
[----:B------:R-:W-:Y:S01]  /*8cf0*/  MOV R134, R11 ;  /* 0x0000000b00867202 */ /* 0x000fe20000000f00 */
[C---:B------:R-:W-:Y:S01]  /*8d00*/  IMAD.WIDE R10, R5.reuse, 0x2, R78 ;  /* 0x00000002050a7825 */ /* 0x040fe200078e024e */
[----:B------:R-:W-:Y:S03]  /*8d10*/  HGMMA.64x64x16.F32 R24, gdesc[UR36].tnspA, R24, gsb0 ;  /* 0x20e00000241879f0 */ /* 0x000fe60008000818 */
[----:B------:R-:W-:-:S04]  /*8d20*/  IMAD.WIDE R8, R5, 0x2, R184 ;  /* 0x0000000205087825 */ /* 0x000fc800078e02b8 */
[----:B------:R-:W-:-:S04]  /*8d30*/  IMAD.WIDE R78, R5, 0x2, R186 ;  /* 0x00000002054e7825 */ /* 0x000fc800078e02ba */
[----:B------:R-:W-:Y:S02]  /*8d40*/  IMAD.MOV.U32 R184, RZ, RZ, R9 ;  /* 0x000000ffffb87224 */ /* 0x000fe400078e0009 */
[----:B------:R-:W-:Y:S02]  /*8d50*/  IMAD.MOV.U32 R9, RZ, RZ, R78 ;  /* 0x000000ffff097224 */ /* 0x000fe400078e004e */
[----:B------:R-:W0:Y:S01]  /*8d60*/  LDC R78, c[0x0][0x238] ;  /* 0x00008e00ff4e7b82 */ /* 0x000e220000000800 */
[----:B------:R-:W-:Y:S02]  /*8d70*/  VIADD R244, R244, 0xffffffff ;  /* 0xfffffffff4f47836 */ /* 0x000fe40000000000 */
[----:B------:R-:W-:-:S03]  /*8d80*/  IMAD.MOV.U32 R165, RZ, RZ, R164 ;  /* 0x000000ffffa57224 */ /* 0x000fc600078e00a4 */
[----:B------:R-:W-:Y:S01]  /*8d90*/  ISETP.NE.U32.AND P0, PT, R244, RZ, PT ;  /* 0x000000fff400720c */ /* 0x000fe20003f05070 */
[----:B------:R-:W-:Y:S01]  /*8da0*/  IMAD.MOV.U32 R164, RZ, RZ, R188 ;  /* 0x000000ffffa47224 */ /* 0x000fe200078e00bc */
[----:B------:R-:W-:Y:S01]  /*8db0*/  MOV R143, R60 ;  /* 0x0000003c008f7202 */ /* 0x000fe20000000f00 */
[----:B------:R-:W-:Y:S01]  /*8dc0*/  IMAD.MOV.U32 R146, RZ, RZ, R193 ;  /* 0x000000ffff927224 */ /* 0x000fe200078e00c1 */
[----:B------:R-:W-:Y:S01]  /*8dd0*/  MOV R193, R70 ;  /* 0x0000004600c17202 */ /* 0x000fe20000000f00 */
[----:B------:R-:W-:Y:S02]  /*8de0*/  IMAD.MOV.U32 R152, RZ, RZ, R194 ;  /* 0x000000ffff987224 */ /* 0x000fe400078e00c2 */
[----:B------:R-:W-:Y:S02]  /*8df0*/  IMAD.MOV.U32 R150, RZ, RZ, R196 ;  /* 0x000000ffff967224 */ /* 0x000fe400078e00c4 */
[----:B------:R-:W-:Y:S02]  /*8e00*/  IMAD.MOV.U32 R119, RZ, RZ, R173 ;  /* 0x000000ffff777224 */ /* 0x000fe400078e00ad */
[----:B------:R-:W-:-:S02]  /*8e10*/  IMAD.MOV.U32 R142, RZ, RZ, R189 ;  /* 0x000000ffff8e7224 */ /* 0x000fc400078e00bd */
[----:B------:R-:W-:Y:S02]  /*8e20*/  IMAD.MOV.U32 R156, RZ, RZ, R190 ;  /* 0x000000ffff9c7224 */ /* 0x000fe400078e00be */
[----:B------:R-:W-:Y:S02]  /*8e30*/  IMAD.MOV.U32 R154, RZ, RZ, R192 ;  /* 0x000000ffff9a7224 */ /* 0x000fe400078e00c0 */
[----:B------:R-:W-:Y:S02]  /*8e40*/  IMAD.MOV.U32 R188, RZ, RZ, R197 ;  /* 0x000000ffffbc7224 */ /* 0x000fe400078e00c5 */
[----:B------:R-:W-:Y:S02]  /*8e50*/  IMAD.MOV.U32 R194, RZ, RZ, R200 ;  /* 0x000000ffffc27224 */ /* 0x000fe400078e00c8 */
[----:B------:R-:W-:Y:S02]  /*8e60*/  IMAD.MOV.U32 R196, RZ, RZ, R201 ;  /* 0x000000ffffc47224 */ /* 0x000fe400078e00c9 */
[----:B------:R-:W-:-:S02]  /*8e70*/  IMAD.MOV.U32 R115, RZ, RZ, R171 ;  /* 0x000000ffff737224 */ /* 0x000fc400078e00ab */
[----:B------:R-:W-:Y:S02]  /*8e80*/  IMAD.MOV.U32 R129, RZ, RZ, R128 ;  /* 0x000000ffff817224 */ /* 0x000fe400078e0080 */
[----:B------:R-:W-:Y:S02]  /*8e90*/  IMAD.MOV.U32 R122, RZ, RZ, R58 ;  /* 0x000000ffff7a7224 */ /* 0x000fe400078e003a */
[----:B------:R-:W-:Y:S02]  /*8ea0*/  IMAD.MOV.U32 R123, RZ, RZ, R175 ;  /* 0x000000ffff7b7224 */ /* 0x000fe400078e00af */
[----:B------:R-:W-:Y:S01]  /*8eb0*/  IMAD.MOV.U32 R173, RZ, RZ, R179 ;  /* 0x000000ffffad7224 */ /* 0x000fe200078e00b3 */
[----:B------:R-:W-:Y:S01]  /*8ec0*/  MOV R98, R233 ;  /* 0x000000e900627202 */ /* 0x000fe20000000f00 */
[----:B------:R-:W-:Y:S01]  /*8ed0*/  IMAD.MOV.U32 R144, RZ, RZ, R191 ;  /* 0x000000ffff907224 */ /* 0x000fe200078e00bf */
[----:B------:R-:W-:Y:S01]  /*8ee0*/  MOV R158, R243 ;  /* 0x000000f3009e7202 */ /* 0x000fe20000000f00 */
        /* <DEDUP_REMOVED lines=89> */
[----:B------:R-:W-:Y:S01]  /*9480*/  IMAD.WIDE R56, R5, 0x2, R122 ;  /* 0x0000000205387825 */ /* 0x000fe200078e027a */
[----:B------:R-:W-:-:S03]  /*9490*/  UIADD3 UR13, UR13, -0x80, URZ ;  /* 0xffffff800d0d7890 */ /* 0x000fc6000fffe03f */
[----:B------:R-:W-:Y:S01]  /*94a0*/  IMAD.WIDE R60, R5, 0x2, R142 ;  /* 0x00000002053c7825 */ /* 0x000fe200078e028e */
[----:B------:R-:W-:-:S03]  /*94b0*/  WARPGROUP.DEPBAR.LE gsb0, 0x0 ;  /* 0x00008000000079c5 */ /* 0x000fc60000010000 */
[----:B------:R-:W-:-:S04]  /*94c0*/  IMAD.WIDE R62, R5, 0x2, R144 ;  /* 0x00000002053e7825 */ /* 0x000fc800078e0290 */
        /* <DEDUP_REMOVED lines=58> */
[----:B0-----:R-:W-:Y:S02]  /*9870*/  IMAD.SHL.U32 R78, R78, 0x80, RZ ;  /* 0x000000804e4e7824 */ /* 0x001fe400078e00ff */
        /* <DEDUP_REMOVED lines=10> */
[----:B------:R-:W-:Y:S02]  /*9920*/  IMAD.MOV.U32 R170, RZ, RZ, R11 ;  /* 0x000000ffffaa7224 */ /* 0x000fe400078e000b */
[----:B------:R-:W-:-:S02]  /*9930*/  IMAD.MOV.U32 R171, RZ, RZ, R13 ;  /* 0x000000ffffab7224 */ /* 0x000fc400078e000d */
[----:B------:R-:W-:Y:S02]  /*9940*/  IMAD.MOV.U32 R172, RZ, RZ, R15 ;  /* 0x000000ffffac7224 */ /* 0x000fe400078e000f */
[----:B------:R-:W-:Y:S01]  /*9950*/  IMAD.MOV.U32 R173, RZ, RZ, R17 ;  /* 0x000000ffffad7224 */ /* 0x000fe200078e0011 */
[----:B------:R-:W-:Y:S01]  /*9960*/  MOV R17, R128 ;  /* 0x0000008000117202 */ /* 0x000fe20000000f00 */
[----:B------:R-:W-:Y:S02]  /*9970*/  IMAD.MOV.U32 R175, RZ, RZ, R57 ;  /* 0x000000ffffaf7224 */ /* 0x000fe400078e0039 */
[----:B------:R-:W-:Y:S01]  /*9980*/  IMAD.MOV.U32 R56, RZ, RZ, R22 ;  /* 0x000000ffff387224 */ /* 0x000fe200078e0016 */
[----:B------:R-:W-:Y:S01]  /*9990*/  MOV R194, R152 ;  /* 0x0000009800c27202 */ /* 0x000fe20000000f00 */
        /* <DEDUP_REMOVED lines=23> */
[----:B------:R-:W-:Y:S01]  /*9b10*/  IMAD.MOV.U32 R183, RZ, RZ, R19 ;  /* 0x000000ffffb77224 */ /* 0x000fe200078e0013 */
[----:B------:R-:W-:Y:S01]  /*9b20*/  MOV R19, R118 ;  /* 0x0000007600137202 */ /* 0x000fe20000000f00 */
        /* <DEDUP_REMOVED lines=72> */
[----:B------:R-:W-:-:S04]  /*9fb0*/  IMAD.WIDE R76, R78, 0x2, R76 ;  /* 0x000000024e4c7825 */ /* 0x000fc800078e024c */
[----:B------:R-:W-:Y:S02]  /*9fc0*/  IMAD.MOV.U32 R243, RZ, RZ, R158 ;  /* 0x000000fffff37224 */ /* 0x000fe400078e009e */
[----:B------:R-:W-:Y:S02]  /*9fd0*/  IMAD.MOV.U32 R218, RZ, RZ, R159 ;  /* 0x000000ffffda7224 */ /* 0x000fe400078e009f */
[----:B------:R-:W-:Y:S02]  /*9fe0*/  IMAD.MOV.U32 R240, RZ, RZ, R160 ;  /* 0x000000fffff07224 */ /* 0x000fe400078e00a0 */
[----:B------:R-:W-:Y:S01]  /*9ff0*/  IMAD.MOV.U32 R219, RZ, RZ, R161 ;  /* 0x000000ffffdb7224 */ /* 0x000fe200078e00a1 */
[----:B------:R-:W-:Y:S06]  /*a000*/  @P0 BRA `(.L_x_1) ;  /* 0xffffffb000500947 */ /* 0x000fec000383ffff */
[----:B------:R-:W-:Y:S02]  /*a010*/  F2FP.F16.F32.PACK_AB R51, R55, R51 ;  /* 0x000000333733723e */ /* 0x000fe400000000ff */
[----:B------:R-:W-:Y:S02]  /*a020*/  F2FP.F16.F32.PACK_AB R50, R54, R50 ;  /* 0x000000323632723e */ /* 0x000fe400000000ff */
[----:B------:R-:W-:Y:S02]  /*a030*/  F2FP.F16.F32.PACK_AB R49, R53, R49 ;  /* 0x000000313531723e */ /* 0x000fe400000000ff */
[----:B------:R-:W-:Y:S02]  /*a040*/  F2FP.F16.F32.PACK_AB R48, R52, R48 ;  /* 0x000000303430723e */ /* 0x000fe400000000ff */
[----:B------:R-:W-:Y:S02]  /*a050*/  F2FP.F16.F32.PACK_AB R43, R47, R43 ;  /* 0x0000002b2f2b723e */ /* 0x000fe400000000ff */
[----:B------:R-:W-:-:S02]  /*a060*/  F2FP.F16.F32.PACK_AB R42, R46, R42 ;  /* 0x0000002a2e2a723e */ /* 0x000fc400000000ff */
        /* <DEDUP_REMOVED lines=9> */
[----:B------:R-:W-:-:S07]  /*a100*/  F2FP.F16.F32.PACK_AB R24, R28, R24 ;  /* 0x000000181c18723e */ /* 0x000fce00000000ff */
.L_x_0:
[----:B------:R-:W1:Y:S01]  /*a110*/  S2R R8, SR_TID.X ;  /* 0x0000000000087919 */ /* 0x000e620000002100 */
[----:B------:R-:W-:Y:S01]  /*a120*/  BAR.SYNC.DEFER_BLOCKING 0x0 ;  /* 0x0000000000007b1d */ /* 0x000fe20000010000 */
[C-C-:B------:R-:W-:Y:S02]  /*a130*/  LOP3.LUT R17, R2.reuse, 0x6, R0.reuse, 0xfe, !PT ;  /* 0x0000000602117812 */ /* 0x140fe400078efe00 */
[C-C-:B------:R-:W-:Y:S02]  /*a140*/  LOP3.LUT R21, R2.reuse, 0x8, R0.reuse, 0xfe, !PT ;  /* 0x0000000802157812 */ /* 0x140fe400078efe00 */
[C-C-:B------:R-:W-:Y:S01]  /*a150*/  LOP3.LUT R58, R2.reuse, 0xa, R0.reuse, 0xfe, !PT ;  /* 0x0000000a023a7812 */ /* 0x140fe200078efe00 */
[----:B------:R-:W-:Y:S01]  /*a160*/  ULDC UR4, c[0x0][0x244] ;  /* 0x0000910000047ab9 */ /* 0x000fe20000000800 */
[----:B------:R-:W-:Y:S01]  /*a170*/  LOP3.LUT R57, R2, 0xc, R0, 0xfe, !PT ;  /* 0x0000000c02397812 */ /* 0x000fe200078efe00 */
[----:B------:R-:W-:Y:S01]  /*a180*/  ULDC.64 UR6, c[0x0][0x228] ;  /* 0x00008a0000067ab9 */ /* 0x000fe20000000a00 */
[C---:B-1----:R-:W-:Y:S01]  /*a190*/  IMAD.SHL.U32 R4, R8.reuse, 0x200, RZ ;  /* 0x0000020008047824 */ /* 0x042fe200078e00ff */
[C---:B------:R-:W-:Y:S01]  /*a1a0*/  LEA.HI R9, R8.reuse, 0x3e, RZ, 0x1a ;  /* 0x0000003e08097811 */ /* 0x040fe200078fd0ff */
[C---:B------:R-:W-:Y:S01]  /*a1b0*/  IMAD.SHL.U32 R3, R8.reuse, 0x10, RZ ;  /* 0x0000001008037824 */ /* 0x040fe200078e00ff */
[C---:B------:R-:W-:Y:S01]  /*a1c0*/  LEA.HI R11, R8.reuse, 0x1e, RZ, 0x1a ;  /* 0x0000001e080b7811 */ /* 0x040fe200078fd0ff */
[----:B------:R-:W-:Y:S01]  /*a1d0*/  IMAD.SHL.U32 R6, R8, 0x40, RZ ;  /* 0x0000004008067824 */ /* 0x000fe200078e00ff */
[----:B------:R-:W-:Y:S01]  /*a1e0*/  LOP3.LUT R7, R4, 0x1000, RZ, 0xc0, !PT ;  /* 0x0000100004077812 */ /* 0x000fe200078ec0ff */
[----:B------:R-:W-:Y:S01]  /*a1f0*/  IMAD.SHL.U32 R5, R8, 0x8, RZ ;  /* 0x0000000808057824 */ /* 0x000fe200078e00ff */
[----:B------:R-:W-:-:S02]  /*a200*/  LOP3.LUT R4, R3, 0x70, RZ, 0xc0, !PT ;  /* 0x0000007003047812 */ /* 0x000fc400078ec0ff */
[----:B------:R-:W-:Y:S02]  /*a210*/  LOP3.LUT R6, R6, 0x1000, RZ, 0xc0, !PT ;  /* 0x0000100006067812 */ /* 0x000fe400078ec0ff */
[----:B------:R-:W-:Y:S02]  /*a220*/  LOP3.LUT R3, R3, 0x3f0, RZ, 0xc0, !PT ;  /* 0x000003f003037812 */ /* 0x000fe400078ec0ff */
[----:B------:R-:W-:Y:S02]  /*a230*/  LOP3.LUT R5, R5, 0x380, RZ, 0xc0, !PT ;  /* 0x0000038005057812 */ /* 0x000fe400078ec0ff */
[----:B------:R-:W-:Y:S02]  /*a240*/  IADD3 R60, R3, UR12, R6 ;  /* 0x0000000c033c7c10 */ /* 0x000fe4000fffe006 */
[----:B------:R-:W2:Y:S01]  /*a250*/  LDL.LU R6, [R1] ;  /* 0x0000000001067983 */ /* 0x000ea20000300800 */
[----:B------:R-:W-:Y:S02]  /*a260*/  IADD3 R4, R4, UR12, R7 ;  /* 0x0000000c04047c10 */ /* 0x000fe4000fffe007 */
[----:B------:R-:W-:-:S02]  /*a270*/  LOP3.LUT R3, R2, 0x4, R0, 0xfe, !PT ;  /* 0x0000000402037812 */ /* 0x000fc400078efe00 */
[C---:B------:R-:W-:Y:S01]  /*a280*/  LOP3.LUT R55, R2.reuse, 0x10, R0, 0xfe, !PT ;  /* 0x0000001002377812 */ /* 0x040fe200078efe00 */
[----:B------:R-:W-:Y:S01]  /*a290*/  IMAD.IADD R59, R5, 0x1, R4 ;  /* 0x00000001053b7824 */ /* 0x000fe200078e0204 */
[C-C-:B------:R-:W-:Y:S02]  /*a2a0*/  LOP3.LUT R54, R2.reuse, 0x12, R0.reuse, 0xfe, !PT ;  /* 0x0000001202367812 */ /* 0x140fe400078efe00 */
[C-C-:B------:R-:W-:Y:S02]  /*a2b0*/  LOP3.LUT R53, R2.reuse, 0x14, R0.reuse, 0xfe, !PT ;  /* 0x0000001402357812 */ /* 0x140fe400078efe00 */
[----:B------:R1:W-:Y:S01]  /*a2c0*/  STSM.16.M88.4 [R59], R24 ;  /* 0x000000183b007844 */ /* 0x0003e20000000200 */
[C-C-:B------:R-:W-:Y:S02]  /*a2d0*/  LOP3.LUT R52, R2.reuse, 0x16, R0.reuse, 0xfe, !PT ;  /* 0x0000001602347812 */ /* 0x140fe400078efe00 */
[C-C-:B------:R-:W-:Y:S01]  /*a2e0*/  LOP3.LUT R47, R2.reuse, 0x18, R0.reuse, 0xfe, !PT ;  /* 0x00000018022f7812 */ /* 0x140fe200078efe00 */
[----:B------:R-:W-:Y:S01]  /*a2f0*/  BAR.SYNC.DEFER_BLOCKING 0x0 ;  /* 0x0000000000007b1d */ /* 0x000fe20000010000 */
[----:B------:R-:W-:-:S02]  /*a300*/  LOP3.LUT R46, R2, 0x1a, R0, 0xfe, !PT ;  /* 0x0000001a022e7812 */ /* 0x000fc400078efe00 */
[C-C-:B------:R-:W-:Y:S02]  /*a310*/  LOP3.LUT R45, R2.reuse, 0x1c, R0.reuse, 0xfe, !PT ;  /* 0x0000001c022d7812 */ /* 0x140fe400078efe00 */
[C-C-:B------:R-:W-:Y:S02]  /*a320*/  LOP3.LUT R39, R2.reuse, 0x20, R0.reuse, 0xfe, !PT ;  /* 0x0000002002277812 */ /* 0x140fe400078efe00 */
[C-C-:B------:R-:W-:Y:S02]  /*a330*/  LOP3.LUT R38, R2.reuse, 0x22, R0.reuse, 0xfe, !PT ;  /* 0x0000002202267812 */ /* 0x140fe400078efe00 */
[C-C-:B------:R-:W-:Y:S02]  /*a340*/  LOP3.LUT R37, R2.reuse, 0x24, R0.reuse, 0xfe, !PT ;  /* 0x0000002402257812 */ /* 0x140fe400078efe00 */
[C-C-:B------:R-:W-:Y:S02]  /*a350*/  LOP3.LUT R36, R2.reuse, 0x26, R0.reuse, 0xfe, !PT ;  /* 0x0000002602247812 */ /* 0x140fe400078efe00 */
[----:B------:R-:W-:-:S02]  /*a360*/  LOP3.LUT R31, R2, 0x28, R0, 0xfe, !PT ;  /* 0x00000028021f7812 */ /* 0x000fc400078efe00 */
[C-C-:B------:R-:W-:Y:S02]  /*a370*/  LOP3.LUT R30, R2.reuse, 0x2a, R0.reuse, 0xfe, !PT ;  /* 0x0000002a021e7812 */ /* 0x140fe400078efe00 */
[C-C-:B------:R-:W-:Y:S02]  /*a380*/  LOP3.LUT R29, R2.reuse, 0x2c, R0.reuse, 0xfe, !PT ;  /* 0x0000002c021d7812 */ /* 0x140fe400078efe00 */
[C-C-:B------:R-:W-:Y:S02]  /*a390*/  LOP3.LUT R23, R2.reuse, 0x38, R0.reuse, 0xfe, !PT ;  /* 0x0000003802177812 */ /* 0x140fe400078efe00 */
[C-C-:B------:R-:W-:Y:S02]  /*a3a0*/  LOP3.LUT R66, R2.reuse, 0x3a, R0.reuse, 0xfe, !PT ;  /* 0x0000003a02427812 */ /* 0x140fe400078efe00 */
[----:B------:R-:W-:Y:S01]  /*a3b0*/  LOP3.LUT R22, R2, 0x3c, R0, 0xfe, !PT ;  /* 0x0000003c02167812 */ /* 0x000fe200078efe00 */
[----:B0-----:R-:W0:Y:S01]  /*a3c0*/  LDS.128 R12, [R60] ;  /* 0x000000003c0c7984 */ /* 0x001e220000000c00 */
[----:B------:R-:W-:-:S02]  /*a3d0*/  LEA.HI R7, R8, 0x2e, RZ, 0x1a ;  /* 0x0000002e08077811 */ /* 0x000fc400078fd0ff */
[----:B------:R-:W-:Y:S01]  /*a3e0*/  LEA.HI R19, R8, 0xe, RZ, 0x1a ;  /* 0x0000000e08137811 */ /* 0x000fe200078fd0ff */
[----:B------:R-:W-:Y:S01]  /*a3f0*/  BAR.SYNC.DEFER_BLOCKING 0x0 ;  /* 0x0000000000007b1d */ /* 0x000fe20000010000 */
[----:B------:R-:W-:-:S05]  /*a400*/  LOP3.LUT R5, R2, R0, RZ, 0xfc, !PT ;  /* 0x0000000002057212 */ /* 0x000fca00078efcff */
[----:B------:R3:W-:Y:S01]  /*a410*/  STSM.16.M88.4 [R59], R32 ;  /* 0x000000203b007844 */ /* 0x0007e20000000200 */
[C-C-:B------:R-:W-:Y:S02]  /*a420*/  LOP3.LUT R4, R2.reuse, 0x2, R0.reuse, 0xfe, !PT ;  /* 0x0000000202047812 */ /* 0x140fe400078efe00 */
[C-C-:B-1----:R-:W-:Y:S02]  /*a430*/  LOP3.LUT R27, R2.reuse, 0x30, R0.reuse, 0xfe, !PT ;  /* 0x00000030021b7812 */ /* 0x142fe400078efe00 */
[C-C-:B------:R-:W-:Y:S02]  /*a440*/  LOP3.LUT R26, R2.reuse, 0x32, R0.reuse, 0xfe, !PT ;  /* 0x00000032021a7812 */ /* 0x140fe400078efe00 */
[C-C-:B------:R-:W-:Y:S02]  /*a450*/  LOP3.LUT R25, R2.reuse, 0x34, R0.reuse, 0xfe, !PT ;  /* 0x0000003402197812 */ /* 0x140fe400078efe00 */
[C---:B------:R-:W-:Y:S02]  /*a460*/  LOP3.LUT R24, R2.reuse, 0x36, R0, 0xfe, !PT ;  /* 0x0000003602187812 */ /* 0x040fe400078efe00 */
[----:B------:R-:W-:-:S02]  /*a470*/  LOP3.LUT R0, R2, R9, RZ, 0xfc, !PT ;  /* 0x0000000902007212 */ /* 0x000fc400078efcff */
[C---:B------:R-:W-:Y:S01]  /*a480*/  LOP3.LUT R44, R2.reuse, R11, RZ, 0xfc, !PT ;  /* 0x0000000b022c7212 */ /* 0x040fe200078efcff */
[----:B------:R-:W-:Y:S06]  /*a490*/  BAR.SYNC.DEFER_BLOCKING 0x0 ;  /* 0x0000000000007b1d */ /* 0x000fec0000010000 */
[----:B------:R-:W1:Y:S02]  /*a4a0*/  LDS.128 R8, [R60] ;  /* 0x000000003c087984 */ /* 0x000e640000000c00 */
[----:B------:R-:W-:Y:S01]  /*a4b0*/  BAR.SYNC.DEFER_BLOCKING 0x0 ;  /* 0x0000000000007b1d */ /* 0x000fe20000010000 */
[----:B------:R-:W-:-:S02]  /*a4c0*/  LOP3.LUT R28, R2, R7, RZ, 0xfc, !PT ;  /* 0x00000007021c7212 */ /* 0x000fc400078efcff */
[----:B------:R-:W-:-:S03]  /*a4d0*/  LOP3.LUT R56, R2, R19, RZ, 0xfc, !PT ;  /* 0x0000001302387212 */ /* 0x000fc600078efcff */
[----:B------:R-:W-:Y:S01]  /*a4e0*/  STSM.16.M88.4 [R59], R40 ;  /* 0x000000283b007844 */ /* 0x000fe20000000200 */
[C---:B--2---:R-:W-:Y:S01]  /*a4f0*/  IMAD R2, R6.reuse, UR4, RZ ;  /* 0x0000000406027c24 */ /* 0x044fe2000f8e02ff */
[----:B------:R-:W-:Y:S01]  /*a500*/  ULDC.64 UR4, c[0x0][0x220] ;  /* 0x0000880000047ab9 */ /* 0x000fe20000000a00 */
[----:B------:R-:W-:Y:S01]  /*a510*/  BAR.SYNC.DEFER_BLOCKING 0x0 ;  /* 0x0000000000007b1d */ /* 0x000fe20000010000 */
[----:B------:R-:W-:Y:S02]  /*a520*/  ISETP.GE.AND P0, PT, R6, UR6, PT ;  /* 0x0000000606007c0c */ /* 0x000fe4000bf06270 */
[----:B------:R-:W-:-:S03]  /*a530*/  LEA R64, P1, R2, UR4, 0x1 ;  /* 0x0000000402407c11 */ /* 0x000fc6000f8208ff */
[----:B------:R-:W-:Y:S01]  /*a540*/  ULDC UR4, c[0x0][0x248] ;  /* 0x0000920000047ab9 */ /* 0x000fe20000000800 */
[C---:B------:R-:W-:Y:S01]  /*a550*/  ISETP.LT.AND P4, PT, R5.reuse, UR7, !P0 ;  /* 0x0000000705007c0c */ /* 0x040fe2000c781270 */
[----:B------:R-:W-:Y:S01]  /*a560*/  IMAD R19, R5, UR4, RZ ;  /* 0x0000000405137c24 */ /* 0x000fe2000f8e02ff */
[C---:B------:R-:W-:Y:S01]  /*a570*/  ISETP.LT.AND P3, PT, R4.reuse, UR7, !P0 ;  /* 0x0000000704007c0c */ /* 0x040fe2000c761270 */
[----:B------:R-:W-:Y:S02]  /*a580*/  IMAD R20, R4, UR4, RZ ;  /* 0x0000000404147c24 */ /* 0x000fe4000f8e02ff */
[----:B------:R-:W2:Y:S01]  /*a590*/  LDS.128 R4, [R60] ;  /* 0x000000003c047984 */ /* 0x000ea20000000c00 */
[----:B------:R-:W-:Y:S01]  /*a5a0*/  BAR.SYNC.DEFER_BLOCKING 0x0 ;  /* 0x0000000000007b1d */ /* 0x000fe20000010000 */
[----:B------:R-:W-:Y:S01]  /*a5b0*/  LEA.HI.X.SX32 R65, R2, UR5, 0x1, P1 ;  /* 0x0000000502417c11 */ /* 0x000fe200088f0eff */
[----:B---3--:R-:W-:Y:S01]  /*a5c0*/  IMAD R32, R3, UR4, RZ ;  /* 0x0000000403207c24 */ /* 0x008fe2000f8e02ff */
[----:B------:R-:W-:-:S02]  /*a5d0*/  LEA R2, P1, R19, R64, 0x1 ;  /* 0x0000004013027211 */ /* 0x000fc400078208ff */
[----:B------:R-:W-:Y:S02]  /*a5e0*/  ISETP.LT.AND P2, PT, R3, UR7, !P0 ;  /* 0x0000000703007c0c */ /* 0x000fe4000c741270 */
[-C--:B------:R-:W-:Y:S01]  /*a5f0*/  LEA R16, P5, R20, R64.reuse, 0x1 ;  /* 0x0000004014107211 */ /* 0x080fe200078a08ff */
[----:B------:R-:W-:Y:S01]  /*a600*/  STSM.16.M88.4 [R59], R48 ;  /* 0x000000303b007844 */ /* 0x000fe20000000200 */
[----:B------:R-:W-:Y:S01]  /*a610*/  BAR.SYNC.DEFER_BLOCKING 0x0 ;  /* 0x0000000000007b1d */ /* 0x000fe20000010000 */
[-C--:B------:R-:W-:Y:S01]  /*a620*/  LEA.HI.X.SX32 R3, R19, R65.reuse, 0x1, P1 ;  /* 0x0000004113037211 */ /* 0x080fe200008f0eff */
[C---:B------:R-:W-:Y:S01]  /*a630*/  IMAD R33, R17.reuse, UR4, RZ ;  /* 0x0000000411217c24 */ /* 0x040fe2000f8e02ff */
[----:B------:R-:W-:Y:S02]  /*a640*/  LEA R18, P6, R32, R64, 0x1 ;  /* 0x0000004020127211 */ /* 0x000fe400078c08ff */
[----:B------:R-:W-:Y:S02]  /*a650*/  ISETP.LT.AND P1, PT, R17, UR7, !P0 ;  /* 0x0000000711007c0c */ /* 0x000fe4000c721270 */
[----:B------:R-:W-:-:S02]  /*a660*/  LEA.HI.X.SX32 R17, R20, R65, 0x1, P5 ;  /* 0x0000004114117211 */ /* 0x000fc400028f0eff */
[----:B------:R-:W-:Y:S01]  /*a670*/  LEA.HI.X.SX32 R19, R32, R65, 0x1, P6 ;  /* 0x0000004120137211 */ /* 0x000fe200030f0eff */
[----:B------:R-:W-:Y:S01]  /*a680*/  IMAD R32, R21, UR4, RZ ;  /* 0x0000000415207c24 */ /* 0x000fe2000f8e02ff */
[----:B0-----:R0:W-:Y:S04]  /*a690*/  @P4 STG.E.U16 desc[UR14][R2.64], R12 ;  /* 0x0000000c02004986 */ /* 0x0011e8000c10150e */
[----:B------:R-:W-:Y:S01]  /*a6a0*/  @P3 STG.E.U16 desc[UR14][R16.64], R13 ;  /* 0x0000000d10003986 */ /* 0x000fe2000c10150e */
[----:B------:R-:W-:-:S03]  /*a6b0*/  LEA R20, P3, R33, R64, 0x1 ;  /* 0x0000004021147211 */ /* 0x000fc600078608ff */
[----:B------:R3:W-:Y:S01]  /*a6c0*/  @P2 STG.E.U16 desc[UR14][R18.64], R14 ;  /* 0x0000000e12002986 */ /* 0x0007e2000c10150e */
[----:B------:R-:W-:Y:S02]  /*a6d0*/  ISETP.LT.AND P2, PT, R21, UR7, !P0 ;  /* 0x0000000715007c0c */ /* 0x000fe4000c741270 */
[----:B------:R-:W-:Y:S01]  /*a6e0*/  LEA.HI.X.SX32 R21, R33, R65, 0x1, P3 ;  /* 0x0000004121157211 */ /* 0x000fe200018f0eff */
[----:B------:R-:W4:Y:S01]  /*a6f0*/  LDS.128 R60, [R60] ;  /* 0x000000003c3c7984 */ /* 0x000f220000000c00 */
[C---:B------:R-:W-:Y:S01]  /*a700*/  ISETP.LT.AND P4, PT, R58.reuse, UR7, !P0 ;  /* 0x000000073a007c0c */ /* 0x040fe2000c781270 */
[----:B------:R-:W-:Y:S01]  /*a710*/  IMAD R58, R58, UR4, RZ ;  /* 0x000000043a3a7c24 */ /* 0x000fe2000f8e02ff */
[C---:B------:R-:W-:Y:S01]  /*a720*/  ISETP.LT.AND P3, PT, R57.reuse, UR7, !P0 ;  /* 0x0000000739007c0c */ /* 0x040fe2000c761270 */
[----:B------:R5:W-:Y:S01]  /*a730*/  @P1 STG.E.U16 desc[UR14][R20.64], R15 ;  /* 0x0000000f14001986 */ /* 0x000be2000c10150e */
[----:B------:R-:W-:Y:S01]  /*a740*/  IMAD R57, R57, UR4, RZ ;  /* 0x0000000439397c24 */ /* 0x000fe2000f8e02ff */
[----:B0-----:R-:W-:-:S02]  /*a750*/  LEA R2, P1, R32, R64, 0x1 ;  /* 0x0000004020027211 */ /* 0x001fc400078208ff */
[----:B---3--:R-:W-:Y:S02]  /*a760*/  PRMT R19, R12, 0x7632, R19 ;  /* 0x000076320c137816 */ /* 0x008fe40000000013 */
[-C--:B------:R-:W-:Y:S02]  /*a770*/  LEA R12, P5, R58, R64.reuse, 0x1 ;  /* 0x000000403a0c7211 */ /* 0x080fe400078a08ff */
[-C--:B------:R-:W-:Y:S02]  /*a780*/  LEA.HI.X.SX32 R3, R32, R65.reuse, 0x1, P1 ;  /* 0x0000004120037211 */ /* 0x080fe400008f0eff */
[----:B------:R-:W-:Y:S02]  /*a790*/  PRMT R14, R13, 0x7632, R14 ;  /* 0x000076320d0e7816 */ /* 0x000fe4000000000e */
[----:B------:R-:W-:Y:S02]  /*a7a0*/  LEA R16, P6, R57, R64, 0x1 ;  /* 0x0000004039107211 */ /* 0x000fe400078c08ff */
[----:B------:R-:W-:Y:S01]  /*a7b0*/  LEA.HI.X.SX32 R13, R58, R65, 0x1, P5 ;  /* 0x000000413a0d7211 */ /* 0x000fe200028f0eff */
[----:B------:R0:W-:Y:S01]  /*a7c0*/  @P2 STG.E.U16 desc[UR14][R2.64], R19 ;  /* 0x0000001302002986 */ /* 0x0001e2000c10150e */
[----:B-----5:R-:W-:-:S02]  /*a7d0*/  PRMT R21, R14, 0x7632, R21 ;  /* 0x000076320e157816 */ /* 0x020fc40000000015 */
[----:B------:R-:W-:Y:S01]  /*a7e0*/  LEA.HI.X.SX32 R17, R57, R65, 0x1, P6 ;  /* 0x0000004139117211 */ /* 0x000fe200030f0eff */
[----:B------:R3:W-:Y:S01]  /*a7f0*/  @P4 STG.E.U16 desc[UR14][R12.64], R14 ;  /* 0x0000000e0c004986 */ /* 0x0007e2000c10150e */
[C---:B------:R-:W-:Y:S01]  /*a800*/  ISETP.LT.AND P2, PT, R56.reuse, UR7, !P0 ;  /* 0x0000000738007c0c */ /* 0x040fe2000c741270 */
[----:B------:R-:W-:Y:S01]  /*a810*/  IMAD R56, R56, UR4, RZ ;  /* 0x0000000438387c24 */ /* 0x000fe2000f8e02ff */
[C---:B------:R-:W-:Y:S01]  /*a820*/  ISETP.LT.AND P4, PT, R55.reuse, UR7, !P0 ;  /* 0x0000000737007c0c */ /* 0x040fe2000c781270 */
[----:B------:R-:W-:Y:S01]  /*a830*/  IMAD R55, R55, UR4, RZ ;  /* 0x0000000437377c24 */ /* 0x000fe2000f8e02ff */
[----:B------:R-:W-:Y:S01]  /*a840*/  @P3 STG.E.U16 desc[UR14][R16.64], R21 ;  /* 0x0000001510003986 */ /* 0x000fe2000c10150e */
[C---:B------:R-:W-:Y:S01]  /*a850*/  ISETP.LT.AND P3, PT, R54.reuse, UR7, !P0 ;  /* 0x0000000736007c0c */ /* 0x040fe2000c761270 */
[----:B------:R-:W-:Y:S01]  /*a860*/  IMAD R54, R54, UR4, RZ ;  /* 0x0000000436367c24 */ /* 0x000fe2000f8e02ff */
[-C--:B------:R-:W-:Y:S02]  /*a870*/  LEA R18, P6, R56, R64.reuse, 0x1 ;  /* 0x0000004038127211 */ /* 0x080fe400078c08ff */
[C---:B------:R-:W-:Y:S01]  /*a880*/  ISETP.LT.AND P1, PT, R53.reuse, UR7, !P0 ;  /* 0x0000000735007c0c */ /* 0x040fe2000c721270 */
[----:B------:R-:W-:Y:S01]  /*a890*/  IMAD R53, R53, UR4, RZ ;  /* 0x0000000435357c24 */ /* 0x000fe2000f8e02ff */
[----:B0-----:R-:W-:-:S02]  /*a8a0*/  LEA R2, P5, R55, R64, 0x1 ;  /* 0x0000004037027211 */ /* 0x001fc400078a08ff */
[-C--:B------:R-:W-:Y:S02]  /*a8b0*/  LEA.HI.X.SX32 R19, R56, R65.reuse, 0x1, P6 ;  /* 0x0000004138137211 */ /* 0x080fe400030f0eff */
[----:B------:R-:W-:Y:S02]  /*a8c0*/  PRMT R15, R15, 0x7632, R15 ;  /* 0x000076320f0f7816 */ /* 0x000fe4000000000f */
[CC--:B---3--:R-:W-:Y:S02]  /*a8d0*/  LEA R12, P6, R54.reuse, R64.reuse, 0x1 ;  /* 0x00000040360c7211 */ /* 0x0c8fe400078c08ff */
[-C--:B------:R-:W-:Y:S02]  /*a8e0*/  LEA.HI.X.SX32 R3, R55, R65.reuse, 0x1, P5 ;  /* 0x0000004137037211 */ /* 0x080fe400028f0eff */
[----:B------:R-:W-:Y:S01]  /*a8f0*/  LEA R14, P5, R53, R64, 0x1 ;  /* 0x00000040350e7211 */ /* 0x000fe200078a08ff */
[----:B------:R0:W-:Y:S01]  /*a900*/  @P2 STG.E.U16 desc[UR14][R18.64], R15 ;  /* 0x0000000f12002986 */ /* 0x0001e2000c10150e */
[----:B------:R-:W-:-:S02]  /*a910*/  LEA.HI.X.SX32 R13, R54, R65, 0x1, P6 ;  /* 0x00000041360d7211 */ /* 0x000fc400030f0eff */
[C---:B------:R-:W-:Y:S01]  /*a920*/  ISETP.LT.AND P2, PT, R52.reuse, UR7, !P0 ;  /* 0x0000000734007c0c */ /* 0x040fe2000c741270 */
[----:B------:R-:W-:Y:S01]  /*a930*/  IMAD R52, R52, UR4, RZ ;  /* 0x0000000434347c24 */ /* 0x000fe2000f8e02ff */
[----:B-1----:R1:W-:Y:S01]  /*a940*/  @P4 STG.E.U16 desc[UR14][R2.64], R8 ;  /* 0x0000000802004986 */ /* 0x0023e2000c10150e */
[----:B0-----:R-:W-:-:S03]  /*a950*/  LEA.HI.X.SX32 R15, R53, R65, 0x1, P5 ;  /* 0x00000041350f7211 */ /* 0x001fc600028f0eff */
[----:B------:R0:W-:Y:S01]  /*a960*/  @P3 STG.E.U16 desc[UR14][R12.64], R9 ;  /* 0x000000090c003986 */ /* 0x0001e2000c10150e */
[C---:B------:R-:W-:Y:S01]  /*a970*/  ISETP.LT.AND P5, PT, R47.reuse, UR7, !P0 ;  /* 0x000000072f007c0c */ /* 0x040fe2000c7a1270 */
[----:B------:R-:W-:Y:S02]  /*a980*/  IMAD R47, R47, UR4, RZ ;  /* 0x000000042f2f7c24 */ /* 0x000fe4000f8e02ff */
[----:B------:R3:W-:Y:S01]  /*a990*/  @P1 STG.E.U16 desc[UR14][R14.64], R10 ;  /* 0x0000000a0e001986 */ /* 0x0007e2000c10150e */
[C---:B------:R-:W-:Y:S01]  /*a9a0*/  ISETP.LT.AND P1, PT, R46.reuse, UR7, !P0 ;  /* 0x000000072e007c0c */ /* 0x040fe2000c721270 */
[----:B------:R-:W-:Y:S01]  /*a9b0*/  IMAD R46, R46, UR4, RZ ;  /* 0x000000042e2e7c24 */ /* 0x000fe2000f8e02ff */
[CC--:B------:R-:W-:Y:S02]  /*a9c0*/  LEA R16, P3, R52.reuse, R64.reuse, 0x1 ;  /* 0x0000004034107211 */ /* 0x0c0fe400078608ff */
[----:B-1----:R-:W-:Y:S02]  /*a9d0*/  LEA R2, P4, R47, R64, 0x1 ;  /* 0x000000402f027211 */ /* 0x002fe400078808ff */
[----:B------:R-:W-:-:S02]  /*a9e0*/  LEA.HI.X.SX32 R17, R52, R65, 0x1, P3 ;  /* 0x0000004134117211 */ /* 0x000fc400018f0eff */
[----:B0-----:R-:W-:Y:S02]  /*a9f0*/  PRMT R13, R8, 0x7632, R13 ;  /* 0x00007632080d7816 */ /* 0x001fe4000000000d */
[C---:B------:R-:W-:Y:S02]  /*aa00*/  LEA R8, P3, R46.reuse, R64, 0x1 ;  /* 0x000000402e087211 */ /* 0x040fe400078608ff */
[-C--:B------:R-:W-:Y:S02]  /*aa10*/  LEA.HI.X.SX32 R3, R47, R65.reuse, 0x1, P4 ;  /* 0x000000412f037211 */ /* 0x080fe400020f0eff */
[----:B---3--:R-:W-:Y:S02]  /*aa20*/  PRMT R15, R9, 0x7632, R15 ;  /* 0x00007632090f7816 */ /* 0x008fe4000000000f */
[C---:B------:R-:W-:Y:S01]  /*aa30*/  ISETP.LT.AND P4, PT, R45.reuse, UR7, !P0 ;  /* 0x000000072d007c0c */ /* 0x040fe2000c781270 */
[----:B------:R-:W-:Y:S01]  /*aa40*/  IMAD R45, R45, UR4, RZ ;  /* 0x000000042d2d7c24 */ /* 0x000fe2000f8e02ff */
[----:B------:R-:W-:-:S02]  /*aa50*/  LEA.HI.X.SX32 R9, R46, R65, 0x1, P3 ;  /* 0x000000412e097211 */ /* 0x000fc400018f0eff */
[C---:B------:R-:W-:Y:S01]  /*aa60*/  ISETP.LT.AND P3, PT, R44.reuse, UR7, !P0 ;  /* 0x000000072c007c0c */ /* 0x040fe2000c761270 */
[----:B------:R-:W-:Y:S01]  /*aa70*/  IMAD R44, R44, UR4, RZ ;  /* 0x000000042c2c7c24 */ /* 0x000fe2000f8e02ff */
[----:B------:R0:W-:Y:S01]  /*aa80*/  @P2 STG.E.U16 desc[UR14][R16.64], R11 ;  /* 0x0000000b10002986 */ /* 0x0001e2000c10150e */
[-C--:B------:R-:W-:Y:S02]  /*aa90*/  LEA R12, P2, R45, R64.reuse, 0x1 ;  /* 0x000000402d0c7211 */ /* 0x080fe400078408ff */
[----:B------:R-:W-:Y:S01]  /*aaa0*/  PRMT R18, R10, 0x7632, R18 ;  /* 0x000076320a127816 */ /* 0x000fe20000000012 */
[----:B------:R1:W-:Y:S01]  /*aab0*/  @P5 STG.E.U16 desc[UR14][R2.64], R13 ;  /* 0x0000000d02005986 */ /* 0x0003e2000c10150e */
[----:B------:R-:W-:-:S03]  /*aac0*/  LEA R10, P5, R44, R64, 0x1 ;  /* 0x000000402c0a7211 */ /* 0x000fc600078a08ff */
[----:B------:R3:W-:Y:S01]  /*aad0*/  @P1 STG.E.U16 desc[UR14][R8.64], R15 ;  /* 0x0000000f08001986 */ /* 0x0007e2000c10150e */
[C---:B------:R-:W-:Y:S01]  /*aae0*/  ISETP.LT.AND P1, PT, R39.reuse, UR7, !P0 ;  /* 0x0000000727007c0c */ /* 0x040fe2000c721270 */
[----:B------:R-:W-:Y:S01]  /*aaf0*/  IMAD R39, R39, UR4, RZ ;  /* 0x0000000427277c24 */ /* 0x000fe2000f8e02ff */
[----:B------:R-:W-:Y:S02]  /*ab00*/  PRMT R19, R11, 0x7632, R19 ;  /* 0x000076320b137816 */ /* 0x000fe40000000013 */
[-C--:B0-----:R-:W-:Y:S02]  /*ab10*/  LEA.HI.X.SX32 R11, R44, R65.reuse, 0x1, P5 ;  /* 0x000000412c0b7211 */ /* 0x081fe400028f0eff */
[-C--:B-1----:R-:W-:Y:S02]  /*ab20*/  LEA.HI.X.SX32 R13, R45, R65.reuse, 0x1, P2 ;  /* 0x000000412d0d7211 */ /* 0x082fe400010f0eff */
[C---:B------:R-:W-:Y:S01]  /*ab30*/  ISETP.LT.AND P2, PT, R38.reuse, UR7, !P0 ;  /* 0x0000000726007c0c */ /* 0x040fe2000c741270 */
[----:B------:R-:W-:Y:S01]  /*ab40*/  IMAD R38, R38, UR4, RZ ;  /* 0x0000000426267c24 */ /* 0x000fe2000f8e02ff */
[-C--:B------:R-:W-:Y:S01]  /*ab50*/  LEA R2, P6, R39, R64.reuse, 0x1 ;  /* 0x0000004027027211 */ /* 0x080fe200078c08ff */
[----:B------:R-:W-:Y:S03]  /*ab60*/  @P4 STG.E.U16 desc[UR14][R12.64], R18 ;  /* 0x000000120c004986 */ /* 0x000fe6000c10150e */
[----:B---3--:R-:W-:Y:S01]  /*ab70*/  LEA R8, P4, R38, R64, 0x1 ;  /* 0x0000004026087211 */ /* 0x008fe200078808ff */
[----:B------:R-:W-:Y:S01]  /*ab80*/  @P3 STG.E.U16 desc[UR14][R10.64], R19 ;  /* 0x000000130a003986 */ /* 0x000fe2000c10150e */
[C---:B------:R-:W-:Y:S01]  /*ab90*/  ISETP.LT.AND P3, PT, R37.reuse, UR7, !P0 ;  /* 0x0000000725007c0c */ /* 0x040fe2000c761270 */
[----:B------:R-:W-:Y:S01]  /*aba0*/  IMAD R37, R37, UR4, RZ ;  /* 0x0000000425257c24 */ /* 0x000fe2000f8e02ff */
[----:B------:R-:W-:-:S02]  /*abb0*/  LEA.HI.X.SX32 R3, R39, R65, 0x1, P6 ;  /* 0x0000004127037211 */ /* 0x000fc400030f0eff */
[----:B------:R-:W-:Y:S02]  /*abc0*/  LEA.HI.X.SX32 R9, R38, R65, 0x1, P4 ;  /* 0x0000004126097211 */ /* 0x000fe400020f0eff */
[----:B------:R-:W-:Y:S01]  /*abd0*/  LEA R14, P4, R37, R64, 0x1 ;  /* 0x00000040250e7211 */ /* 0x000fe200078808ff */
[----:B--2---:R0:W-:Y:S01]  /*abe0*/  @P1 STG.E.U16 desc[UR14][R2.64], R4 ;  /* 0x0000000402001986 */ /* 0x0041e2000c10150e */
[----:B------:R-:W-:-:S03]  /*abf0*/  ISETP.LT.AND P1, PT, R31, UR7, !P0 ;  /* 0x000000071f007c0c */ /* 0x000fc6000c721270 */
[----:B------:R1:W-:Y:S01]  /*ac00*/  @P2 STG.E.U16 desc[UR14][R8.64], R5 ;  /* 0x0000000508002986 */ /* 0x0003e2000c10150e */
[C---:B------:R-:W-:Y:S01]  /*ac10*/  ISETP.LT.AND P2, PT, R36.reuse, UR7, !P0 ;  /* 0x0000000724007c0c */ /* 0x040fe2000c741270 */
[----:B------:R-:W-:Y:S01]  /*ac20*/  IMAD R36, R36, UR4, RZ ;  /* 0x0000000424247c24 */ /* 0x000fe2000f8e02ff */
[-C--:B------:R-:W-:Y:S01]  /*ac30*/  LEA.HI.X.SX32 R15, R37, R65.reuse, 0x1, P4 ;  /* 0x00000041250f7211 */ /* 0x080fe200020f0eff */
[----:B------:R-:W-:Y:S01]  /*ac40*/  IMAD R31, R31, UR4, RZ ;  /* 0x000000041f1f7c24 */ /* 0x000fe2000f8e02ff */
[C---:B------:R-:W-:Y:S01]  /*ac50*/  ISETP.LT.AND P4, PT, R30.reuse, UR7, !P0 ;  /* 0x000000071e007c0c */ /* 0x040fe2000c781270 */
[----:B------:R-:W-:Y:S01]  /*ac60*/  IMAD R30, R30, UR4, RZ ;  /* 0x000000041e1e7c24 */ /* 0x000fe2000f8e02ff */
[CC--:B0-----:R-:W-:Y:S01]  /*ac70*/  LEA R2, P5, R36.reuse, R64.reuse, 0x1 ;  /* 0x0000004024027211 */ /* 0x0c1fe200078a08ff */
[----:B------:R-:W-:Y:S01]  /*ac80*/  @P3 STG.E.U16 desc[UR14][R14.64], R6 ;  /* 0x000000060e003986 */ /* 0x000fe2000c10150e */
[----:B-1----:R-:W-:Y:S02]  /*ac90*/  LEA R8, P3, R31, R64, 0x1 ;  /* 0x000000401f087211 */ /* 0x002fe400078608ff */
[----:B------:R-:W-:-:S02]  /*aca0*/  LEA.HI.X.SX32 R3, R36, R65, 0x1, P5 ;  /* 0x0000004124037211 */ /* 0x000fc400028f0eff */
[----:B------:R-:W-:Y:S02]  /*acb0*/  PRMT R5, R4, 0x7632, R5 ;  /* 0x0000763204057816 */ /* 0x000fe40000000005 */
[-C--:B------:R-:W-:Y:S02]  /*acc0*/  LEA.HI.X.SX32 R9, R31, R65.reuse, 0x1, P3 ;  /* 0x000000411f097211 */ /* 0x080fe400018f0eff */
[CC--:B------:R-:W-:Y:S01]  /*acd0*/  LEA R10, P6, R30.reuse, R64.reuse, 0x1 ;  /* 0x000000401e0a7211 */ /* 0x0c0fe200078c08ff */
[----:B------:R0:W-:Y:S01]  /*ace0*/  @P2 STG.E.U16 desc[UR14][R2.64], R7 ;  /* 0x0000000702002986 */ /* 0x0001e2000c10150e */
[----:B------:R-:W-:Y:S02]  /*acf0*/  PRMT R12, R5, 0x7632, R12 ;  /* 0x00007632050c7816 */ /* 0x000fe4000000000c */
[----:B------:R-:W-:Y:S01]  /*ad00*/  LEA.HI.X.SX32 R11, R30, R65, 0x1, P6 ;  /* 0x000000411e0b7211 */ /* 0x000fe200030f0eff */
[----:B------:R1:W-:Y:S01]  /*ad10*/  @P1 STG.E.U16 desc[UR14][R8.64], R5 ;  /* 0x0000000508001986 */ /* 0x0003e2000c10150e */
[C---:B------:R-:W-:Y:S01]  /*ad20*/  ISETP.LT.AND P1, PT, R29.reuse, UR7, !P0 ;  /* 0x000000071d007c0c */ /* 0x040fe2000c721270 */
[----:B------:R-:W-:Y:S01]  /*ad30*/  IMAD R29, R29, UR4, RZ ;  /* 0x000000041d1d7c24 */ /* 0x000fe2000f8e02ff */
[C---:B------:R-:W-:Y:S01]  /*ad40*/  ISETP.LT.AND P3, PT, R28.reuse, UR7, !P0 ;  /* 0x000000071c007c0c */ /* 0x040fe2000c761270 */
[----:B------:R-:W-:Y:S01]  /*ad50*/  IMAD R28, R28, UR4, RZ ;  /* 0x000000041c1c7c24 */ /* 0x000fe2000f8e02ff */
[----:B------:R2:W-:Y:S01]  /*ad60*/  @P4 STG.E.U16 desc[UR14][R10.64], R12 ;  /* 0x0000000c0a004986 */ /* 0x0005e2000c10150e */
[C---:B------:R-:W-:Y:S01]  /*ad70*/  ISETP.LT.AND P2, PT, R27.reuse, UR7, !P0 ;  /* 0x000000071b007c0c */ /* 0x040fe2000c741270 */
[----:B------:R-:W-:Y:S01]  /*ad80*/  IMAD R27, R27, UR4, RZ ;  /* 0x000000041b1b7c24 */ /* 0x000fe2000f8e02ff */
[----:B------:R-:W-:-:S02]  /*ad90*/  LEA R4, P6, R29, R64, 0x1 ;  /* 0x000000401d047211 */ /* 0x000fc400078c08ff */
[C---:B------:R-:W-:Y:S01]  /*ada0*/  ISETP.LT.AND P4, PT, R26.reuse, UR7, !P0 ;  /* 0x000000071a007c0c */ /* 0x040fe2000c781270 */
[----:B------:R-:W-:Y:S01]  /*adb0*/  IMAD R26, R26, UR4, RZ ;  /* 0x000000041a1a7c24 */ /* 0x000fe2000f8e02ff */
[-C--:B0-----:R-:W-:Y:S02]  /*adc0*/  LEA R2, P5, R28, R64.reuse, 0x1 ;  /* 0x000000401c027211 */ /* 0x081fe400078a08ff */
[----:B-1----:R-:W-:Y:S02]  /*add0*/  PRMT R9, R6, 0x7632, R9 ;  /* 0x0000763206097816 */ /* 0x002fe40000000009 */
[-C--:B------:R-:W-:Y:S02]  /*ade0*/  LEA.HI.X.SX32 R5, R29, R65.reuse, 0x1, P6 ;  /* 0x000000411d057211 */ /* 0x080fe400030f0eff */
[----:B------:R-:W-:Y:S02]  /*adf0*/  LEA R6, P6, R27, R64, 0x1 ;  /* 0x000000401b067211 */ /* 0x000fe400078c08ff */
[----:B------:R-:W-:-:S02]  /*ae00*/  LEA.HI.X.SX32 R3, R28, R65, 0x1, P5 ;  /* 0x000000411c037211 */ /* 0x000fc400028f0eff */
[----:B------:R-:W-:Y:S01]  /*ae10*/  LEA R8, P5, R26, R64, 0x1 ;  /* 0x000000401a087211 */ /* 0x000fe200078a08ff */
[----:B------:R0:W-:Y:S01]  /*ae20*/  @P1 STG.E.U16 desc[UR14][R4.64], R9 ;  /* 0x0000000904001986 */ /* 0x0001e2000c10150e */
[----:B--2---:R-:W-:Y:S02]  /*ae30*/  PRMT R10, R7, 0x7632, R10 ;  /* 0x00007632070a7816 */ /* 0x004fe4000000000a */
[----:B------:R-:W-:-:S03]  /*ae40*/  LEA.HI.X.SX32 R7, R27, R65, 0x1, P6 ;  /* 0x000000411b077211 */ /* 0x000fc600030f0eff */
[----:B------:R1:W-:Y:S01]  /*ae50*/  @P3 STG.E.U16 desc[UR14][R2.64], R10 ;  /* 0x0000000a02003986 */ /* 0x0003e2000c10150e */
[----:B0-----:R-:W-:-:S03]  /*ae60*/  LEA.HI.X.SX32 R9, R26, R65, 0x1, P5 ;  /* 0x000000411a097211 */ /* 0x001fc600028f0eff */
[----:B----4-:R0:W-:Y:S01]  /*ae70*/  @P2 STG.E.U16 desc[UR14][R6.64], R60 ;  /* 0x0000003c06002986 */ /* 0x0101e2000c10150e */
[C---:B------:R-:W-:Y:S01]  /*ae80*/  ISETP.LT.AND P5, PT, R25.reuse, UR7, !P0 ;  /* 0x0000000719007c0c */ /* 0x040fe2000c7a1270 */
[----:B------:R-:W-:Y:S02]  /*ae90*/  IMAD R25, R25, UR4, RZ ;  /* 0x0000000419197c24 */ /* 0x000fe4000f8e02ff */
[----:B------:R2:W-:Y:S01]  /*aea0*/  @P4 STG.E.U16 desc[UR14][R8.64], R61 ;  /* 0x0000003d08004986 */ /* 0x0005e2000c10150e */
[C---:B------:R-:W-:Y:S01]  /*aeb0*/  ISETP.LT.AND P4, PT, R24.reuse, UR7, !P0 ;  /* 0x0000000718007c0c */ /* 0x040fe2000c781270 */
[----:B------:R-:W-:Y:S01]  /*aec0*/  IMAD R24, R24, UR4, RZ ;  /* 0x0000000418187c24 */ /* 0x000fe2000f8e02ff */
[C---:B------:R-:W-:Y:S01]  /*aed0*/  ISETP.LT.AND P3, PT, R23.reuse, UR7, !P0 ;  /* 0x0000000717007c0c */ /* 0x040fe2000c761270 */
[----:B------:R-:W-:Y:S01]  /*aee0*/  IMAD R23, R23, UR4, RZ ;  /* 0x0000000417177c24 */ /* 0x000fe2000f8e02ff */
[CC--:B-1----:R-:W-:Y:S01]  /*aef0*/  LEA R2, P6, R25.reuse, R64.reuse, 0x1 ;  /* 0x0000004019027211 */ /* 0x0c2fe200078c08ff */
[----:B------:R-:W-:Y:S01]  /*af00*/  IMAD R11, R66, UR4, RZ ;  /* 0x00000004420b7c24 */ /* 0x000fe2000f8e02ff */
[----:B------:R-:W-:Y:S01]  /*af10*/  LEA R4, P1, R24, R64, 0x1 ;  /* 0x0000004018047211 */ /* 0x000fe200078208ff */
[----:B------:R-:W-:Y:S01]  /*af20*/  IMAD R13, R22, UR4, RZ ;  /* 0x00000004160d7c24 */ /* 0x000fe2000f8e02ff */
[----:B------:R-:W-:-:S02]  /*af30*/  LEA.HI.X.SX32 R3, R25, R65, 0x1, P6 ;  /* 0x0000004119037211 */ /* 0x000fc400030f0eff */
[-C--:B0-----:R-:W-:Y:S02]  /*af40*/  LEA R6, P2, R23, R64.reuse, 0x1 ;  /* 0x0000004017067211 */ /* 0x081fe400078408ff */
[-C--:B--2---:R-:W-:Y:S02]  /*af50*/  LEA R8, P6, R11, R64.reuse, 0x1 ;  /* 0x000000400b087211 */ /* 0x084fe400078c08ff */
[-C--:B------:R-:W-:Y:S02]  /*af60*/  LEA.HI.X.SX32 R5, R24, R65.reuse, 0x1, P1 ;  /* 0x0000004118057211 */ /* 0x080fe400008f0eff */
[----:B------:R-:W-:Y:S02]  /*af70*/  LEA R10, P1, R13, R64, 0x1 ;  /* 0x000000400d0a7211 */ /* 0x000fe400078208ff */
[-C--:B------:R-:W-:Y:S02]  /*af80*/  LEA.HI.X.SX32 R7, R23, R65.reuse, 0x1, P2 ;  /* 0x0000004117077211 */ /* 0x080fe400010f0eff */
[----:B------:R-:W-:-:S02]  /*af90*/  LEA.HI.X.SX32 R9, R11, R65, 0x1, P6 ;  /* 0x000000410b097211 */ /* 0x000fc400030f0eff */
[----:B------:R-:W-:Y:S02]  /*afa0*/  ISETP.LT.AND P2, PT, R66, UR7, !P0 ;  /* 0x0000000742007c0c */ /* 0x000fe4000c741270 */
[----:B------:R-:W-:Y:S02]  /*afb0*/  LEA.HI.X.SX32 R11, R13, R65, 0x1, P1 ;  /* 0x000000410d0b7211 */ /* 0x000fe400008f0eff */
[----:B------:R-:W-:Y:S02]  /*afc0*/  ISETP.LT.AND P1, PT, R22, UR7, !P0 ;  /* 0x0000000716007c0c */ /* 0x000fe4000c721270 */
[C---:B------:R-:W-:Y:S01]  /*afd0*/  ISETP.LT.AND P0, PT, R0.reuse, UR7, !P0 ;  /* 0x0000000700007c0c */ /* 0x040fe2000c701270 */
[----:B------:R0:W-:Y:S01]  /*afe0*/  @P5 STG.E.U16 desc[UR14][R2.64], R62 ;  /* 0x0000003e02005986 */ /* 0x0001e2000c10150e */
[----:B------:R-:W-:Y:S01]  /*aff0*/  IMAD R14, R0, UR4, RZ ;  /* 0x00000004000e7c24 */ /* 0x000fe2000f8e02ff */
[----:B------:R-:W-:Y:S02]  /*b000*/  PRMT R61, R61, 0x7632, R61 ;  /* 0x000076323d3d7816 */ /* 0x000fe4000000003d */
[----:B------:R1:W-:Y:S02]  /*b010*/  @P4 STG.E.U16 desc[UR14][R4.64], R63 ;  /* 0x0000003f04004986 */ /* 0x0003e4000c10150e */
[----:B------:R-:W-:-:S02]  /*b020*/  LEA R12, P6, R14, R64, 0x1 ;  /* 0x000000400e0c7211 */ /* 0x000fc400078c08ff */
[----:B0-----:R-:W-:Y:S02]  /*b030*/  PRMT R3, R60, 0x7632, R3 ;  /* 0x000076323c037816 */ /* 0x001fe40000000003 */
[----:B-1----:R-:W-:-:S03]  /*b040*/  PRMT R5, R62, 0x7632, R5 ;  /* 0x000076323e057816 */ /* 0x002fc60000000005 */
[----:B------:R0:W-:Y:S04]  /*b050*/  @P3 STG.E.U16 desc[UR14][R6.64], R3 ;  /* 0x0000000306003986 */ /* 0x0001e8000c10150e */
[----:B------:R0:W-:Y:S01]  /*b060*/  @P2 STG.E.U16 desc[UR14][R8.64], R61 ;  /* 0x0000003d08002986 */ /* 0x0001e2000c10150e */
[----:B------:R-:W-:-:S03]  /*b070*/  LEA.HI.X.SX32 R13, R14, R65, 0x1, P6 ;  /* 0x000000410e0d7211 */ /* 0x000fc600030f0eff */
[----:B------:R0:W-:Y:S01]  /*b080*/  @P1 STG.E.U16 desc[UR14][R10.64], R5 ;  /* 0x000000050a001986 */ /* 0x0001e2000c10150e */
[----:B------:R-:W-:Y:S05]  /*b090*/  @!P0 EXIT ;  /* 0x000000000000894d */ /* 0x000fea0003800000 */
[----:B0-----:R-:W-:-:S05]  /*b0a0*/  PRMT R6, R63, 0x7632, R6 ;  /* 0x000076323f067816 */ /* 0x001fca0000000006 */
[----:B------:R-:W-:Y:S01]  /*b0b0*/  STG.E.U16 desc[UR14][R12.64], R6 ;  /* 0x000000060c007986 */ /* 0x000fe2000c10150e */
[----:B------:R-:W-:Y:S05]  /*b0c0*/  EXIT ;  /* 0x000000000000794d */ /* 0x000fea0003800000 */
.L_x_2:
[----:B------:R-:W-:-:S00]  /*b0d0*/  BRA `(.L_x_2) ;  /* 0xfffffffc00fc7947 */ /* 0x000fc0000383ffff */
[----:B------:R-:W-:-:S00]  /*b0e0*/  NOP ;  /* 0x0000000000007918 */ /* 0x000fc00000000000 */
        /* <DEDUP_REMOVED lines=9> */
.L_x_3:


//--------------------- .nv.shared.matmul_kernel  --------------------------
	.section	.nv.shared.matmul_kernel,"aw",@nobits
	.sectionflags	@""
	.align	16
	.zero		1024


//--------------------- .nv.shared.reserved.0     --------------------------
	.section	.nv.shared.reserved.0,"aw",@nobits
	.weak		__nv_reservedSMEM_offset_0_alias
	.size		__nv_reservedSMEM_offset_0_alias, 0, 0
	.other		__nv_reservedSMEM_offset_0_alias,@"STO_CUDA_RESERVED_SHARED STV_DEFAULT"
__nv_reservedSMEM_offset_0_alias:
	.zero		0


//--------------------- .nv.constant0.matmul_kernel --------------------------
	.section	.nv.constant0.matmul_kernel,"a",@progbits
	.sectionflags	@""
	.align	4
.nv.constant0.matmul_kernel:
	.zero		608


//--------------------- SYMBOLS --------------------------

	.type		.nv.reservedSmem.offset0,@object
	.size		.nv.reservedSmem.offset0,0x4
